//
// Generated by NVIDIA NVVM Compiler
//
// Compiler Build ID: CL-36424714
// Cuda compilation tools, release 13.0, V13.0.88
// Based on NVVM 20.0.0
//

.version 9.0
.target sm_100
.address_size 64

	// .globl	_Z17gemm_single_pointPfS_S_i

.visible .entry _Z17gemm_single_pointPfS_S_i(
	.param .u64 .ptr .align 1 _Z17gemm_single_pointPfS_S_i_param_0,
	.param .u64 .ptr .align 1 _Z17gemm_single_pointPfS_S_i_param_1,
	.param .u64 .ptr .align 1 _Z17gemm_single_pointPfS_S_i_param_2,
	.param .u32 _Z17gemm_single_pointPfS_S_i_param_3
)
{
	.reg .pred 	%p<10>;
	.reg .b32 	%r<42>;
	.reg .b32 	%f<67>;
	.reg .b64 	%rd<67>;

	ld.param.u64 	%rd14, [_Z17gemm_single_pointPfS_S_i_param_0];
	ld.param.u64 	%rd15, [_Z17gemm_single_pointPfS_S_i_param_1];
	ld.param.u32 	%r19, [_Z17gemm_single_pointPfS_S_i_param_3];
	cvta.to.global.u64 	%rd1, %rd15;
	cvta.to.global.u64 	%rd2, %rd14;
	mov.u32 	%r20, %ctaid.x;
	mov.u32 	%r21, %ntid.x;
	mov.u32 	%r22, %tid.x;
	mad.lo.s32 	%r1, %r20, %r21, %r22;
	mov.u32 	%r23, %ctaid.y;
	mov.u32 	%r24, %ntid.y;
	mov.u32 	%r25, %tid.y;
	mad.lo.s32 	%r26, %r23, %r24, %r25;
	max.s32 	%r27, %r1, %r26;
	setp.ge.s32 	%p1, %r27, %r19;
	@%p1 bra 	$L__BB0_13;
	mul.lo.s32 	%r3, %r19, %r26;
	and.b32  	%r4, %r19, 7;
	setp.lt.u32 	%p2, %r19, 8;
	mov.f32 	%f66, 0f00000000;
	mov.b32 	%r40, 0;
	@%p2 bra 	$L__BB0_4;
	and.b32  	%r40, %r19, 2147483640;
	neg.s32 	%r38, %r40;
	mul.wide.s32 	%rd16, %r19, 4;
	add.s64 	%rd3, %rd1, %rd16;
	shl.b32 	%r7, %r19, 3;
	mul.wide.s32 	%rd17, %r19, 8;
	add.s64 	%rd4, %rd1, %rd17;
	mul.wide.s32 	%rd18, %r19, 12;
	add.s64 	%rd5, %rd1, %rd18;
	mul.wide.s32 	%rd19, %r19, 16;
	add.s64 	%rd6, %rd1, %rd19;
	mul.wide.s32 	%rd20, %r19, 20;
	add.s64 	%rd7, %rd1, %rd20;
	mul.wide.s32 	%rd21, %r19, 24;
	add.s64 	%rd8, %rd1, %rd21;
	mul.wide.s32 	%rd22, %r19, 28;
	add.s64 	%rd9, %rd1, %rd22;
	mul.wide.u32 	%rd23, %r3, 4;
	add.s64 	%rd24, %rd23, %rd2;
	add.s64 	%rd66, %rd24, 16;
	mov.f32 	%f66, 0f00000000;
	mov.u32 	%r37, %r1;
$L__BB0_3:
	.pragma "nounroll";
	mul.wide.s32 	%rd25, %r37, 4;
	add.s64 	%rd26, %rd3, %rd25;
	add.s64 	%rd27, %rd4, %rd25;
	add.s64 	%rd28, %rd5, %rd25;
	add.s64 	%rd29, %rd6, %rd25;
	add.s64 	%rd30, %rd7, %rd25;
	add.s64 	%rd31, %rd8, %rd25;
	add.s64 	%rd32, %rd9, %rd25;
	add.s64 	%rd33, %rd1, %rd25;
	ld.global.f32 	%f16, [%rd66+-16];
	ld.global.f32 	%f17, [%rd33];
	fma.rn.f32 	%f18, %f16, %f17, %f66;
	ld.global.f32 	%f19, [%rd66+-12];
	ld.global.f32 	%f20, [%rd26];
	fma.rn.f32 	%f21, %f19, %f20, %f18;
	ld.global.f32 	%f22, [%rd66+-8];
	ld.global.f32 	%f23, [%rd27];
	fma.rn.f32 	%f24, %f22, %f23, %f21;
	ld.global.f32 	%f25, [%rd66+-4];
	ld.global.f32 	%f26, [%rd28];
	fma.rn.f32 	%f27, %f25, %f26, %f24;
	ld.global.f32 	%f28, [%rd66];
	ld.global.f32 	%f29, [%rd29];
	fma.rn.f32 	%f30, %f28, %f29, %f27;
	ld.global.f32 	%f31, [%rd66+4];
	ld.global.f32 	%f32, [%rd30];
	fma.rn.f32 	%f33, %f31, %f32, %f30;
	ld.global.f32 	%f34, [%rd66+8];
	ld.global.f32 	%f35, [%rd31];
	fma.rn.f32 	%f36, %f34, %f35, %f33;
	ld.global.f32 	%f37, [%rd66+12];
	ld.global.f32 	%f38, [%rd32];
	fma.rn.f32 	%f66, %f37, %f38, %f36;
	add.s32 	%r38, %r38, 8;
	add.s32 	%r37, %r37, %r7;
	add.s64 	%rd66, %rd66, 32;
	setp.ne.s32 	%p3, %r38, 0;
	@%p3 bra 	$L__BB0_3;
$L__BB0_4:
	setp.eq.s32 	%p4, %r4, 0;
	@%p4 bra 	$L__BB0_12;
	and.b32  	%r13, %r19, 3;
	setp.lt.u32 	%p5, %r4, 4;
	@%p5 bra 	$L__BB0_7;
	add.s32 	%r29, %r40, %r3;
	mul.wide.u32 	%rd34, %r29, 4;
	add.s64 	%rd35, %rd2, %rd34;
	ld.global.f32 	%f40, [%rd35];
	mad.lo.s32 	%r30, %r40, %r19, %r1;
	mul.wide.s32 	%rd36, %r30, 4;
	add.s64 	%rd37, %rd1, %rd36;
	ld.global.f32 	%f41, [%rd37];
	fma.rn.f32 	%f42, %f40, %f41, %f66;
	cvt.u64.u32 	%rd38, %r3;
	cvt.u64.u32 	%rd39, %r40;
	add.s64 	%rd40, %rd39, %rd38;
	shl.b64 	%rd41, %rd40, 2;
	add.s64 	%rd42, %rd2, %rd41;
	ld.global.f32 	%f43, [%rd42+4];
	mul.wide.s32 	%rd43, %r19, 4;
	add.s64 	%rd44, %rd37, %rd43;
	ld.global.f32 	%f44, [%rd44];
	fma.rn.f32 	%f45, %f43, %f44, %f42;
	ld.global.f32 	%f46, [%rd42+8];
	add.s64 	%rd45, %rd44, %rd43;
	ld.global.f32 	%f47, [%rd45];
	fma.rn.f32 	%f48, %f46, %f47, %f45;
	ld.global.f32 	%f49, [%rd42+12];
	add.s64 	%rd46, %rd45, %rd43;
	ld.global.f32 	%f50, [%rd46];
	fma.rn.f32 	%f66, %f49, %f50, %f48;
	add.s32 	%r40, %r40, 4;
$L__BB0_7:
	setp.eq.s32 	%p6, %r13, 0;
	@%p6 bra 	$L__BB0_12;
	setp.eq.s32 	%p7, %r13, 1;
	@%p7 bra 	$L__BB0_10;
	add.s32 	%r31, %r40, %r3;
	mul.wide.u32 	%rd47, %r31, 4;
	add.s64 	%rd48, %rd2, %rd47;
	ld.global.f32 	%f52, [%rd48];
	mad.lo.s32 	%r32, %r40, %r19, %r1;
	mul.wide.s32 	%rd49, %r32, 4;
	add.s64 	%rd50, %rd1, %rd49;
	ld.global.f32 	%f53, [%rd50];
	fma.rn.f32 	%f54, %f52, %f53, %f66;
	cvt.u64.u32 	%rd51, %r3;
	cvt.u64.u32 	%rd52, %r40;
	add.s64 	%rd53, %rd52, %rd51;
	shl.b64 	%rd54, %rd53, 2;
	add.s64 	%rd55, %rd2, %rd54;
	ld.global.f32 	%f55, [%rd55+4];
	mul.wide.s32 	%rd56, %r19, 4;
	add.s64 	%rd57, %rd50, %rd56;
	ld.global.f32 	%f56, [%rd57];
	fma.rn.f32 	%f66, %f55, %f56, %f54;
	add.s32 	%r40, %r40, 2;
$L__BB0_10:
	and.b32  	%r33, %r19, 1;
	setp.eq.b32 	%p8, %r33, 1;
	not.pred 	%p9, %p8;
	@%p9 bra 	$L__BB0_12;
	add.s32 	%r34, %r40, %r3;
	mul.wide.u32 	%rd58, %r34, 4;
	add.s64 	%rd59, %rd2, %rd58;
	ld.global.f32 	%f57, [%rd59];
	mad.lo.s32 	%r35, %r40, %r19, %r1;
	mul.wide.s32 	%rd60, %r35, 4;
	add.s64 	%rd61, %rd1, %rd60;
	ld.global.f32 	%f58, [%rd61];
	fma.rn.f32 	%f66, %f57, %f58, %f66;
$L__BB0_12:
	ld.param.u64 	%rd65, [_Z17gemm_single_pointPfS_S_i_param_2];
	add.s32 	%r36, %r3, %r1;
	cvta.to.global.u64 	%rd62, %rd65;
	mul.wide.s32 	%rd63, %r36, 4;
	add.s64 	%rd64, %rd62, %rd63;
	st.global.f32 	[%rd64], %f66;
$L__BB0_13:
	ret;

}
	// .globl	_Z15gemm_single_rowPfS_S_i
.visible .entry _Z15gemm_single_rowPfS_S_i(
	.param .u64 .ptr .align 1 _Z15gemm_single_rowPfS_S_i_param_0,
	.param .u64 .ptr .align 1 _Z15gemm_single_rowPfS_S_i_param_1,
	.param .u64 .ptr .align 1 _Z15gemm_single_rowPfS_S_i_param_2,
	.param .u32 _Z15gemm_single_rowPfS_S_i_param_3
)
{
	.reg .pred 	%p<13>;
	.reg .b32 	%r<80>;
	.reg .b32 	%f<67>;
	.reg .b64 	%rd<48>;

	ld.param.u64 	%rd4, [_Z15gemm_single_rowPfS_S_i_param_0];
	ld.param.u64 	%rd5, [_Z15gemm_single_rowPfS_S_i_param_1];
	ld.param.u32 	%r44, [_Z15gemm_single_rowPfS_S_i_param_3];
	cvta.to.global.u64 	%rd1, %rd5;
	cvta.to.global.u64 	%rd2, %rd4;
	mov.u32 	%r45, %ctaid.x;
	mov.u32 	%r46, %ntid.x;
	mov.u32 	%r47, %tid.x;
	mad.lo.s32 	%r1, %r45, %r46, %r47;
	setp.ge.s32 	%p1, %r1, %r44;
	setp.lt.s32 	%p2, %r44, 1;
	or.pred  	%p3, %p1, %p2;
	@%p3 bra 	$L__BB1_14;
	mul.lo.s32 	%r2, %r44, %r1;
	add.s32 	%r3, %r44, -1;
	and.b32  	%r4, %r44, 7;
	and.b32  	%r5, %r44, 2147483640;
	neg.s32 	%r6, %r5;
	shl.b32 	%r7, %r44, 3;
	mul.lo.s32 	%r8, %r44, 3;
	mul.lo.s32 	%r9, %r44, 7;
	mov.b32 	%r66, 0;
$L__BB1_2:
	setp.lt.u32 	%p4, %r3, 7;
	mov.f32 	%f66, 0f00000000;
	mov.b32 	%r78, 0;
	@%p4 bra 	$L__BB1_5;
	add.s32 	%r75, %r44, %r66;
	shl.b32 	%r50, %r44, 1;
	add.s32 	%r74, %r50, %r66;
	add.s32 	%r73, %r8, %r66;
	shl.b32 	%r51, %r44, 2;
	add.s32 	%r72, %r51, %r66;
	mad.lo.s32 	%r71, %r44, 5, %r66;
	mad.lo.s32 	%r70, %r44, 6, %r66;
	add.s32 	%r69, %r9, %r66;
	mov.f32 	%f66, 0f00000000;
	mov.u32 	%r67, %r2;
	mov.u32 	%r68, %r66;
	mov.u32 	%r76, %r6;
$L__BB1_4:
	.pragma "nounroll";
	mul.wide.s32 	%rd6, %r67, 4;
	add.s64 	%rd7, %rd2, %rd6;
	ld.global.f32 	%f16, [%rd7];
	mul.wide.u32 	%rd8, %r68, 4;
	add.s64 	%rd9, %rd1, %rd8;
	ld.global.f32 	%f17, [%rd9];
	fma.rn.f32 	%f18, %f16, %f17, %f66;
	ld.global.f32 	%f19, [%rd7+4];
	mul.wide.u32 	%rd10, %r75, 4;
	add.s64 	%rd11, %rd1, %rd10;
	ld.global.f32 	%f20, [%rd11];
	fma.rn.f32 	%f21, %f19, %f20, %f18;
	ld.global.f32 	%f22, [%rd7+8];
	mul.wide.u32 	%rd12, %r74, 4;
	add.s64 	%rd13, %rd1, %rd12;
	ld.global.f32 	%f23, [%rd13];
	fma.rn.f32 	%f24, %f22, %f23, %f21;
	ld.global.f32 	%f25, [%rd7+12];
	mul.wide.u32 	%rd14, %r73, 4;
	add.s64 	%rd15, %rd1, %rd14;
	ld.global.f32 	%f26, [%rd15];
	fma.rn.f32 	%f27, %f25, %f26, %f24;
	ld.global.f32 	%f28, [%rd7+16];
	mul.wide.u32 	%rd16, %r72, 4;
	add.s64 	%rd17, %rd1, %rd16;
	ld.global.f32 	%f29, [%rd17];
	fma.rn.f32 	%f30, %f28, %f29, %f27;
	ld.global.f32 	%f31, [%rd7+20];
	mul.wide.u32 	%rd18, %r71, 4;
	add.s64 	%rd19, %rd1, %rd18;
	ld.global.f32 	%f32, [%rd19];
	fma.rn.f32 	%f33, %f31, %f32, %f30;
	ld.global.f32 	%f34, [%rd7+24];
	mul.wide.u32 	%rd20, %r70, 4;
	add.s64 	%rd21, %rd1, %rd20;
	ld.global.f32 	%f35, [%rd21];
	fma.rn.f32 	%f36, %f34, %f35, %f33;
	ld.global.f32 	%f37, [%rd7+28];
	mul.wide.u32 	%rd22, %r69, 4;
	add.s64 	%rd23, %rd1, %rd22;
	ld.global.f32 	%f38, [%rd23];
	fma.rn.f32 	%f66, %f37, %f38, %f36;
	add.s32 	%r76, %r76, 8;
	add.s32 	%r75, %r75, %r7;
	add.s32 	%r74, %r74, %r7;
	add.s32 	%r73, %r73, %r7;
	add.s32 	%r72, %r72, %r7;
	add.s32 	%r71, %r71, %r7;
	add.s32 	%r70, %r70, %r7;
	add.s32 	%r69, %r69, %r7;
	add.s32 	%r68, %r68, %r7;
	add.s32 	%r67, %r67, 8;
	setp.ne.s32 	%p5, %r76, 0;
	mov.u32 	%r78, %r5;
	@%p5 bra 	$L__BB1_4;
$L__BB1_5:
	setp.eq.s32 	%p6, %r4, 0;
	@%p6 bra 	$L__BB1_13;
	add.s32 	%r52, %r4, -1;
	setp.lt.u32 	%p7, %r52, 3;
	@%p7 bra 	$L__BB1_8;
	add.s32 	%r53, %r78, %r2;
	mul.wide.s32 	%rd24, %r53, 4;
	add.s64 	%rd25, %rd2, %rd24;
	ld.global.f32 	%f40, [%rd25];
	mad.lo.s32 	%r54, %r78, %r44, %r66;
	mul.wide.u32 	%rd26, %r54, 4;
	add.s64 	%rd27, %rd1, %rd26;
	ld.global.f32 	%f41, [%rd27];
	fma.rn.f32 	%f42, %f40, %f41, %f66;
	ld.global.f32 	%f43, [%rd25+4];
	add.s32 	%r55, %r54, %r44;
	mul.wide.u32 	%rd28, %r55, 4;
	add.s64 	%rd29, %rd1, %rd28;
	ld.global.f32 	%f44, [%rd29];
	fma.rn.f32 	%f45, %f43, %f44, %f42;
	ld.global.f32 	%f46, [%rd25+8];
	add.s32 	%r56, %r55, %r44;
	mul.wide.u32 	%rd30, %r56, 4;
	add.s64 	%rd31, %rd1, %rd30;
	ld.global.f32 	%f47, [%rd31];
	fma.rn.f32 	%f48, %f46, %f47, %f45;
	ld.global.f32 	%f49, [%rd25+12];
	add.s32 	%r57, %r56, %r44;
	mul.wide.u32 	%rd32, %r57, 4;
	add.s64 	%rd33, %rd1, %rd32;
	ld.global.f32 	%f50, [%rd33];
	fma.rn.f32 	%f66, %f49, %f50, %f48;
	add.s32 	%r78, %r78, 4;
$L__BB1_8:
	and.b32  	%r58, %r44, 3;
	setp.eq.s32 	%p8, %r58, 0;
	@%p8 bra 	$L__BB1_13;
	setp.eq.s32 	%p9, %r58, 1;
	@%p9 bra 	$L__BB1_11;
	add.s32 	%r59, %r78, %r2;
	mul.wide.s32 	%rd34, %r59, 4;
	add.s64 	%rd35, %rd2, %rd34;
	ld.global.f32 	%f52, [%rd35];
	mad.lo.s32 	%r60, %r78, %r44, %r66;
	mul.wide.u32 	%rd36, %r60, 4;
	add.s64 	%rd37, %rd1, %rd36;
	ld.global.f32 	%f53, [%rd37];
	fma.rn.f32 	%f54, %f52, %f53, %f66;
	ld.global.f32 	%f55, [%rd35+4];
	add.s32 	%r61, %r60, %r44;
	mul.wide.u32 	%rd38, %r61, 4;
	add.s64 	%rd39, %rd1, %rd38;
	ld.global.f32 	%f56, [%rd39];
	fma.rn.f32 	%f66, %f55, %f56, %f54;
	add.s32 	%r78, %r78, 2;
$L__BB1_11:
	and.b32  	%r62, %r44, 1;
	setp.eq.b32 	%p10, %r62, 1;
	not.pred 	%p11, %p10;
	@%p11 bra 	$L__BB1_13;
	add.s32 	%r63, %r78, %r2;
	mul.wide.s32 	%rd40, %r63, 4;
	add.s64 	%rd41, %rd2, %rd40;
	ld.global.f32 	%f57, [%rd41];
	mad.lo.s32 	%r64, %r78, %r44, %r66;
	mul.wide.u32 	%rd42, %r64, 4;
	add.s64 	%rd43, %rd1, %rd42;
	ld.global.f32 	%f58, [%rd43];
	fma.rn.f32 	%f66, %f57, %f58, %f66;
$L__BB1_13:
	ld.param.u64 	%rd47, [_Z15gemm_single_rowPfS_S_i_param_2];
	add.s32 	%r65, %r66, %r2;
	cvta.to.global.u64 	%rd44, %rd47;
	mul.wide.s32 	%rd45, %r65, 4;
	add.s64 	%rd46, %rd44, %rd45;
	st.global.f32 	[%rd46], %f66;
	add.s32 	%r66, %r66, 1;
	setp.ne.s32 	%p12, %r66, %r44;
	@%p12 bra 	$L__BB1_2;
$L__BB1_14:
	ret;

}
	// .globl	_Z15gemm_single_colPfS_S_i
.visible .entry _Z15gemm_single_colPfS_S_i(
	.param .u64 .ptr .align 1 _Z15gemm_single_colPfS_S_i_param_0,
	.param .u64 .ptr .align 1 _Z15gemm_single_colPfS_S_i_param_1,
	.param .u64 .ptr .align 1 _Z15gemm_single_colPfS_S_i_param_2,
	.param .u32 _Z15gemm_single_colPfS_S_i_param_3
)
{
	.reg .pred 	%p<12>;
	.reg .b32 	%r<44>;
	.reg .b32 	%f<67>;
	.reg .b64 	%rd<49>;

	ld.param.u64 	%rd5, [_Z15gemm_single_colPfS_S_i_param_0];
	ld.param.u64 	%rd6, [_Z15gemm_single_colPfS_S_i_param_1];
	ld.param.u64 	%rd4, [_Z15gemm_single_colPfS_S_i_param_2];
	ld.param.u32 	%r24, [_Z15gemm_single_colPfS_S_i_param_3];
	cvta.to.global.u64 	%rd1, %rd6;
	cvta.to.global.u64 	%rd2, %rd5;
	mov.u32 	%r25, %ctaid.x;
	mov.u32 	%r26, %ntid.x;
	mov.u32 	%r27, %tid.x;
	mad.lo.s32 	%r1, %r25, %r26, %r27;
	setp.ge.s32 	%p1, %r1, %r24;
	setp.lt.s32 	%p2, %r24, 1;
	or.pred  	%p3, %p1, %p2;
	@%p3 bra 	$L__BB2_14;
	add.s32 	%r2, %r24, -1;
	and.b32  	%r3, %r24, 7;
	add.s32 	%r4, %r3, -1;
	and.b32  	%r5, %r24, 3;
	and.b32  	%r6, %r24, 2147483640;
	and.b32  	%r7, %r24, 1;
	neg.s32 	%r8, %r6;
	shl.b32 	%r9, %r24, 3;
	cvta.to.global.u64 	%rd3, %rd4;
	mov.b32 	%r37, 0;
	mul.wide.u32 	%rd41, %r24, 4;
$L__BB2_2:
	setp.lt.u32 	%p4, %r2, 7;
	mul.lo.s32 	%r11, %r37, %r24;
	mov.f32 	%f66, 0f00000000;
	mov.b32 	%r42, 0;
	@%p4 bra 	$L__BB2_5;
	mov.f32 	%f66, 0f00000000;
	mov.u32 	%r38, %r11;
	mov.u32 	%r39, %r1;
	mov.u32 	%r40, %r8;
$L__BB2_4:
	.pragma "nounroll";
	mul.wide.u32 	%rd7, %r38, 4;
	add.s64 	%rd8, %rd2, %rd7;
	ld.global.f32 	%f16, [%rd8];
	mul.wide.s32 	%rd9, %r39, 4;
	add.s64 	%rd10, %rd1, %rd9;
	ld.global.f32 	%f17, [%rd10];
	fma.rn.f32 	%f18, %f16, %f17, %f66;
	ld.global.f32 	%f19, [%rd8+4];
	mul.wide.u32 	%rd11, %r24, 4;
	add.s64 	%rd12, %rd10, %rd11;
	ld.global.f32 	%f20, [%rd12];
	fma.rn.f32 	%f21, %f19, %f20, %f18;
	ld.global.f32 	%f22, [%rd8+8];
	add.s64 	%rd13, %rd12, %rd11;
	ld.global.f32 	%f23, [%rd13];
	fma.rn.f32 	%f24, %f22, %f23, %f21;
	ld.global.f32 	%f25, [%rd8+12];
	add.s64 	%rd14, %rd13, %rd11;
	ld.global.f32 	%f26, [%rd14];
	fma.rn.f32 	%f27, %f25, %f26, %f24;
	ld.global.f32 	%f28, [%rd8+16];
	add.s64 	%rd15, %rd14, %rd11;
	ld.global.f32 	%f29, [%rd15];
	fma.rn.f32 	%f30, %f28, %f29, %f27;
	ld.global.f32 	%f31, [%rd8+20];
	add.s64 	%rd16, %rd15, %rd11;
	ld.global.f32 	%f32, [%rd16];
	fma.rn.f32 	%f33, %f31, %f32, %f30;
	ld.global.f32 	%f34, [%rd8+24];
	add.s64 	%rd17, %rd16, %rd11;
	ld.global.f32 	%f35, [%rd17];
	fma.rn.f32 	%f36, %f34, %f35, %f33;
	ld.global.f32 	%f37, [%rd8+28];
	add.s64 	%rd18, %rd17, %rd11;
	ld.global.f32 	%f38, [%rd18];
	fma.rn.f32 	%f66, %f37, %f38, %f36;
	add.s32 	%r40, %r40, 8;
	add.s32 	%r39, %r39, %r9;
	add.s32 	%r38, %r38, 8;
	setp.ne.s32 	%p5, %r40, 0;
	mov.u32 	%r42, %r6;
	@%p5 bra 	$L__BB2_4;
$L__BB2_5:
	setp.eq.s32 	%p6, %r3, 0;
	@%p6 bra 	$L__BB2_13;
	setp.lt.u32 	%p7, %r4, 3;
	@%p7 bra 	$L__BB2_8;
	add.s32 	%r30, %r42, %r11;
	mul.wide.u32 	%rd19, %r30, 4;
	add.s64 	%rd20, %rd2, %rd19;
	ld.global.f32 	%f40, [%rd20];
	mad.lo.s32 	%r31, %r42, %r24, %r1;
	mul.wide.s32 	%rd21, %r31, 4;
	add.s64 	%rd22, %rd1, %rd21;
	ld.global.f32 	%f41, [%rd22];
	fma.rn.f32 	%f42, %f40, %f41, %f66;
	cvt.u64.u32 	%rd23, %r11;
	cvt.u64.u32 	%rd24, %r42;
	add.s64 	%rd25, %rd24, %rd23;
	shl.b64 	%rd26, %rd25, 2;
	add.s64 	%rd27, %rd2, %rd26;
	ld.global.f32 	%f43, [%rd27+4];
	add.s64 	%rd29, %rd22, %rd41;
	ld.global.f32 	%f44, [%rd29];
	fma.rn.f32 	%f45, %f43, %f44, %f42;
	ld.global.f32 	%f46, [%rd27+8];
	add.s64 	%rd30, %rd29, %rd41;
	ld.global.f32 	%f47, [%rd30];
	fma.rn.f32 	%f48, %f46, %f47, %f45;
	ld.global.f32 	%f49, [%rd27+12];
	add.s64 	%rd31, %rd30, %rd41;
	ld.global.f32 	%f50, [%rd31];
	fma.rn.f32 	%f66, %f49, %f50, %f48;
	add.s32 	%r42, %r42, 4;
$L__BB2_8:
	setp.eq.s32 	%p8, %r5, 0;
	@%p8 bra 	$L__BB2_13;
	setp.eq.s32 	%p9, %r5, 1;
	@%p9 bra 	$L__BB2_11;
	add.s32 	%r32, %r42, %r11;
	mul.wide.u32 	%rd32, %r32, 4;
	add.s64 	%rd33, %rd2, %rd32;
	ld.global.f32 	%f52, [%rd33];
	mad.lo.s32 	%r33, %r42, %r24, %r1;
	mul.wide.s32 	%rd34, %r33, 4;
	add.s64 	%rd35, %rd1, %rd34;
	ld.global.f32 	%f53, [%rd35];
	fma.rn.f32 	%f54, %f52, %f53, %f66;
	cvt.u64.u32 	%rd36, %r11;
	cvt.u64.u32 	%rd37, %r42;
	add.s64 	%rd38, %rd37, %rd36;
	shl.b64 	%rd39, %rd38, 2;
	add.s64 	%rd40, %rd2, %rd39;
	ld.global.f32 	%f55, [%rd40+4];
	add.s64 	%rd42, %rd35, %rd41;
	ld.global.f32 	%f56, [%rd42];
	fma.rn.f32 	%f66, %f55, %f56, %f54;
	add.s32 	%r42, %r42, 2;
$L__BB2_11:
	setp.eq.s32 	%p10, %r7, 0;
	@%p10 bra 	$L__BB2_13;
	add.s32 	%r34, %r42, %r11;
	mul.wide.u32 	%rd43, %r34, 4;
	add.s64 	%rd44, %rd2, %rd43;
	ld.global.f32 	%f57, [%rd44];
	mad.lo.s32 	%r35, %r42, %r24, %r1;
	mul.wide.s32 	%rd45, %r35, 4;
	add.s64 	%rd46, %rd1, %rd45;
	ld.global.f32 	%f58, [%rd46];
	fma.rn.f32 	%f66, %f57, %f58, %f66;
$L__BB2_13:
	add.s32 	%r36, %r11, %r1;
	mul.wide.s32 	%rd47, %r36, 4;
	add.s64 	%rd48, %rd3, %rd47;
	st.global.f32 	[%rd48], %f66;
	add.s32 	%r37, %r37, 1;
	setp.ne.s32 	%p11, %r37, %r24;
	@%p11 bra 	$L__BB2_2;
$L__BB2_14:
	ret;

}


// ===== COMPILED SASS (sm_100) =====

	.target	sm_100

	.elftype	@"ET_EXEC"


//--------------------- .note.nv.tkinfo           --------------------------
	.section	.note.nv.tkinfo,"",@"SHT_NOTE"
	.sectionflags	@"SHF_NOTE_NV_TKINFO"
	.tkinfo
        /*0018*/ 	.word	0x00000002
        /*0030*/ 	.string	""
        /*0030*/ 	.string	"ptxas"
        /*0030*/ 	.string	"Cuda compilation tools, release 13.0, V13.0.88"
        /*0030*/ 	.string	"Build cuda_13.0.r13.0/compiler.36424714_0"
        /*0030*/ 	.string	"-arch sm_100 -m 64 "



//--------------------- .note.nv.cuinfo           --------------------------
	.section	.note.nv.cuinfo,"",@"SHT_NOTE"
	.sectionflags	@"SHF_NOTE_NV_CUINFO"
        /*0018*/ 	.short	0x0002
        /*001a*/ 	.short	0x0064
        /*001c*/ 	.short	0x0082
	.zero		2


//--------------------- .nv.info                  --------------------------
	.section	.nv.info,"",@"SHT_CUDA_INFO"
	.align	4


	//----- nvinfo : EIATTR_REGCOUNT
	.align		4
        /*0000*/ 	.byte	0x04, 0x2f
        /*0002*/ 	.short	(.L_1 - .L_0)
	.align		4
.L_0:
        /*0004*/ 	.word	index@(_Z17gemm_single_pointPfS_S_i)
        /*0008*/ 	.word	0x0000001e


	//----- nvinfo : EIATTR_FRAME_SIZE
	.align		4
.L_1:
        /*000c*/ 	.byte	0x04, 0x11
        /*000e*/ 	.short	(.L_3 - .L_2)
	.align		4
.L_2:
        /*0010*/ 	.word	index@(_Z17gemm_single_pointPfS_S_i)
        /*0014*/ 	.word	0x00000000


	//----- nvinfo : EIATTR_REGCOUNT
	.align		4
.L_3:
        /*0018*/ 	.byte	0x04, 0x2f
        /*001a*/ 	.short	(.L_5 - .L_4)
	.align		4
.L_4:
        /*001c*/ 	.word	index@(_Z15gemm_single_rowPfS_S_i)
        /*0020*/ 	.word	0x00000020


	//----- nvinfo : EIATTR_FRAME_SIZE
	.align		4
.L_5:
        /*0024*/ 	.byte	0x04, 0x11
        /*0026*/ 	.short	(.L_7 - .L_6)
	.align		4
.L_6:
        /*0028*/ 	.word	index@(_Z15gemm_single_rowPfS_S_i)
        /*002c*/ 	.word	0x00000000


	//----- nvinfo : EIATTR_REGCOUNT
	.align		4
.L_7:
        /*0030*/ 	.byte	0x04, 0x2f
        /*0032*/ 	.short	(.L_9 - .L_8)
	.align		4
.L_8:
        /*0034*/ 	.word	index@(_Z15gemm_single_colPfS_S_i)
        /*0038*/ 	.word	0x00000020


	//----- nvinfo : EIATTR_FRAME_SIZE
	.align		4
.L_9:
        /*003c*/ 	.byte	0x04, 0x11
        /*003e*/ 	.short	(.L_11 - .L_10)
	.align		4
.L_10:
        /*0040*/ 	.word	index@(_Z15gemm_single_colPfS_S_i)
        /*0044*/ 	.word	0x00000000


	//----- nvinfo : EIATTR_MIN_STACK_SIZE
	.align		4
.L_11:
        /*0048*/ 	.byte	0x04, 0x12
        /*004a*/ 	.short	(.L_13 - .L_12)
	.align		4
.L_12:
        /*004c*/ 	.word	index@(_Z15gemm_single_colPfS_S_i)
        /*0050*/ 	.word	0x00000000


	//----- nvinfo : EIATTR_MIN_STACK_SIZE
	.align		4
.L_13:
        /*0054*/ 	.byte	0x04, 0x12
        /*0056*/ 	.short	(.L_15 - .L_14)
	.align		4
.L_14:
        /*0058*/ 	.word	index@(_Z15gemm_single_rowPfS_S_i)
        /*005c*/ 	.word	0x00000000


	//----- nvinfo : EIATTR_MIN_STACK_SIZE
	.align		4
.L_15:
        /*0060*/ 	.byte	0x04, 0x12
        /*0062*/ 	.short	(.L_17 - .L_16)
	.align		4
.L_16:
        /*0064*/ 	.word	index@(_Z17gemm_single_pointPfS_S_i)
        /*0068*/ 	.word	0x00000000
.L_17:


//--------------------- .nv.compat                --------------------------
	.section	.nv.compat,"",@"SHT_CUDA_COMPAT_INFO"
	.align	4
        /*0000*/ 	.byte	0x02, 0x09, 0x00, 0x00, 0x02, 0x02, 0x01, 0x00, 0x02, 0x05, 0x05, 0x00, 0x03, 0x07, 0x01, 0x01
        /*0010*/ 	.byte	0x02, 0x03, 0x00, 0x00, 0x02, 0x06, 0x01, 0x00, 0x04, 0x0b, 0x08, 0x00, 0x09, 0x00, 0x00, 0x00
        /*0020*/ 	.byte	0x00, 0x00, 0x00, 0x00


//--------------------- .nv.info._Z15gemm_single_colPfS_S_i --------------------------
	.section	.nv.info._Z15gemm_single_colPfS_S_i,"",@"SHT_CUDA_INFO"
	.sectionflags	@""
	.align	4


	//----- nvinfo : EIATTR_CUDA_API_VERSION
	.align		4
        /*0000*/ 	.byte	0x04, 0x37
        /*0002*/ 	.short	(.L_19 - .L_18)
.L_18:
        /*0004*/ 	.word	0x00000082


	//----- nvinfo : EIATTR_KPARAM_INFO
	.align		4
.L_19:
        /*0008*/ 	.byte	0x04, 0x17
        /*000a*/ 	.short	(.L_21 - .L_20)
.L_20:
        /*000c*/ 	.word	0x00000000
        /*0010*/ 	.short	0x0003
        /*0012*/ 	.short	0x0018
        /*0014*/ 	.byte	0x00, 0xf0, 0x11, 0x00


	//----- nvinfo : EIATTR_KPARAM_INFO
	.align		4
.L_21:
        /*0018*/ 	.byte	0x04, 0x17
        /*001a*/ 	.short	(.L_23 - .L_22)
.L_22:
        /*001c*/ 	.word	0x00000000
        /*0020*/ 	.short	0x0002
        /*0022*/ 	.short	0x0010
        /*0024*/ 	.byte	0x00, 0xf5, 0x21, 0x00


	//----- nvinfo : EIATTR_KPARAM_INFO
	.align		4
.L_23:
        /*0028*/ 	.byte	0x04, 0x17
        /*002a*/ 	.short	(.L_25 - .L_24)
.L_24:
        /*002c*/ 	.word	0x00000000
        /*0030*/ 	.short	0x0001
        /*0032*/ 	.short	0x0008
        /*0034*/ 	.byte	0x00, 0xf5, 0x21, 0x00


	//----- nvinfo : EIATTR_KPARAM_INFO
	.align		4
.L_25:
        /*0038*/ 	.byte	0x04, 0x17
        /*003a*/ 	.short	(.L_27 - .L_26)
.L_26:
        /*003c*/ 	.word	0x00000000
        /*0040*/ 	.short	0x0000
        /*0042*/ 	.short	0x0000
        /*0044*/ 	.byte	0x00, 0xf5, 0x21, 0x00


	//----- nvinfo : EIATTR_SPARSE_MMA_MASK
	.align		4
.L_27:
        /*0048*/ 	.byte	0x03, 0x50
        /*004a*/ 	.short	0x0000


	//----- nvinfo : EIATTR_MAXREG_COUNT
	.align		4
        /*004c*/ 	.byte	0x03, 0x1b
        /*004e*/ 	.short	0x00ff


	//----- nvinfo : EIATTR_MERCURY_ISA_VERSION
	.align		4
        /*0050*/ 	.byte	0x03, 0x5f
        /*0052*/ 	.short	0x0101


	//----- nvinfo : EIATTR_VRC_CTA_INIT_COUNT
	.align		4
        /*0054*/ 	.byte	0x02, 0x4a
	.zero		1
	.zero		1


	//----- nvinfo : EIATTR_EXIT_INSTR_OFFSETS
	.align		4
        /*0058*/ 	.byte	0x04, 0x1c
        /*005a*/ 	.short	(.L_29 - .L_28)


	//   ....[0]....
.L_28:
        /*005c*/ 	.word	0x00000080


	//   ....[1]....
        /*0060*/ 	.word	0x000008a0


	//----- nvinfo : EIATTR_CBANK_PARAM_SIZE
	.align		4
.L_29:
        /*0064*/ 	.byte	0x03, 0x19
        /*0066*/ 	.short	0x001c


	//----- nvinfo : EIATTR_PARAM_CBANK
	.align		4
        /*0068*/ 	.byte	0x04, 0x0a
        /*006a*/ 	.short	(.L_31 - .L_30)
	.align		4
.L_30:
        /*006c*/ 	.word	index@(.nv.constant0._Z15gemm_single_colPfS_S_i)
        /*0070*/ 	.short	0x0380
        /*0072*/ 	.short	0x001c


	//----- nvinfo : EIATTR_SW_WAR
	.align		4
.L_31:
        /*0074*/ 	.byte	0x04, 0x36
        /*0076*/ 	.short	(.L_33 - .L_32)
.L_32:
        /*0078*/ 	.word	0x00000008
.L_33:


//--------------------- .nv.info._Z15gemm_single_rowPfS_S_i --------------------------
	.section	.nv.info._Z15gemm_single_rowPfS_S_i,"",@"SHT_CUDA_INFO"
	.sectionflags	@""
	.align	4


	//----- nvinfo : EIATTR_CUDA_API_VERSION
	.align		4
        /*0000*/ 	.byte	0x04, 0x37
        /*0002*/ 	.short	(.L_35 - .L_34)
.L_34:
        /*0004*/ 	.word	0x00000082


	//----- nvinfo : EIATTR_KPARAM_INFO
	.align		4
.L_35:
        /*0008*/ 	.byte	0x04, 0x17
        /*000a*/ 	.short	(.L_37 - .L_36)
.L_36:
        /*000c*/ 	.word	0x00000000
        /*0010*/ 	.short	0x0003
        /*0012*/ 	.short	0x0018
        /*0014*/ 	.byte	0x00, 0xf0, 0x11, 0x00


	//----- nvinfo : EIATTR_KPARAM_INFO
	.align		4
.L_37:
        /*0018*/ 	.byte	0x04, 0x17
        /*001a*/ 	.short	(.L_39 - .L_38)
.L_38:
        /*001c*/ 	.word	0x00000000
        /*0020*/ 	.short	0x0002
        /*0022*/ 	.short	0x0010
        /*0024*/ 	.byte	0x00, 0xf5, 0x21, 0x00


	//----- nvinfo : EIATTR_KPARAM_INFO
	.align		4
.L_39:
        /*0028*/ 	.byte	0x04, 0x17
        /*002a*/ 	.short	(.L_41 - .L_40)
.L_40:
        /*002c*/ 	.word	0x00000000
        /*0030*/ 	.short	0x0001
        /*0032*/ 	.short	0x0008
        /*0034*/ 	.byte	0x00, 0xf5, 0x21, 0x00


	//----- nvinfo : EIATTR_KPARAM_INFO
	.align		4
.L_41:
        /*0038*/ 	.byte	0x04, 0x17
        /*003a*/ 	.short	(.L_43 - .L_42)
.L_42:
        /*003c*/ 	.word	0x00000000
        /*0040*/ 	.short	0x0000
        /*0042*/ 	.short	0x0000
        /*0044*/ 	.byte	0x00, 0xf5, 0x21, 0x00


	//----- nvinfo : EIATTR_SPARSE_MMA_MASK
	.align		4
.L_43:
        /*0048*/ 	.byte	0x03, 0x50
        /*004a*/ 	.short	0x0000


	//----- nvinfo : EIATTR_MAXREG_COUNT
	.align		4
        /*004c*/ 	.byte	0x03, 0x1b
        /*004e*/ 	.short	0x00ff


	//----- nvinfo : EIATTR_MERCURY_ISA_VERSION
	.align		4
        /*0050*/ 	.byte	0x03, 0x5f
        /*0052*/ 	.short	0x0101


	//----- nvinfo : EIATTR_VRC_CTA_INIT_COUNT
	.align		4
        /*0054*/ 	.byte	0x02, 0x4a
	.zero		1
	.zero		1


	//----- nvinfo : EIATTR_EXIT_INSTR_OFFSETS
	.align		4
        /*0058*/ 	.byte	0x04, 0x1c
        /*005a*/ 	.short	(.L_45 - .L_44)


	//   ....[0]....
.L_44:
        /*005c*/ 	.word	0x00000080


	//   ....[1]....
        /*0060*/ 	.word	0x00000950


	//----- nvinfo : EIATTR_CBANK_PARAM_SIZE
	.align		4
.L_45:
        /*0064*/ 	.byte	0x03, 0x19
        /*0066*/ 	.short	0x001c


	//----- nvinfo : EIATTR_PARAM_CBANK
	.align		4
        /*0068*/ 	.byte	0x04, 0x0a
        /*006a*/ 	.short	(.L_47 - .L_46)
	.align		4
.L_46:
        /*006c*/ 	.word	index@(.nv.constant0._Z15gemm_single_rowPfS_S_i)
        /*0070*/ 	.short	0x0380
        /*0072*/ 	.short	0x001c


	//----- nvinfo : EIATTR_SW_WAR
	.align		4
.L_47:
        /*0074*/ 	.byte	0x04, 0x36
        /*0076*/ 	.short	(.L_49 - .L_48)
.L_48:
        /*0078*/ 	.word	0x00000008
.L_49:


//--------------------- .nv.info._Z17gemm_single_pointPfS_S_i --------------------------
	.section	.nv.info._Z17gemm_single_pointPfS_S_i,"",@"SHT_CUDA_INFO"
	.sectionflags	@""
	.align	4


	//----- nvinfo : EIATTR_CUDA_API_VERSION
	.align		4
        /*0000*/ 	.byte	0x04, 0x37
        /*0002*/ 	.short	(.L_51 - .L_50)
.L_50:
        /*0004*/ 	.word	0x00000082


	//----- nvinfo : EIATTR_KPARAM_INFO
	.align		4
.L_51:
        /*0008*/ 	.byte	0x04, 0x17
        /*000a*/ 	.short	(.L_53 - .L_52)
.L_52:
        /*000c*/ 	.word	0x00000000
        /*0010*/ 	.short	0x0003
        /*0012*/ 	.short	0x0018
        /*0014*/ 	.byte	0x00, 0xf0, 0x11, 0x00


	//----- nvinfo : EIATTR_KPARAM_INFO
	.align		4
.L_53:
        /*0018*/ 	.byte	0x04, 0x17
        /*001a*/ 	.short	(.L_55 - .L_54)
.L_54:
        /*001c*/ 	.word	0x00000000
        /*0020*/ 	.short	0x0002
        /*0022*/ 	.short	0x0010
        /*0024*/ 	.byte	0x00, 0xf5, 0x21, 0x00


	//----- nvinfo : EIATTR_KPARAM_INFO
	.align		4
.L_55:
        /*0028*/ 	.byte	0x04, 0x17
        /*002a*/ 	.short	(.L_57 - .L_56)
.L_56:
        /*002c*/ 	.word	0x00000000
        /*0030*/ 	.short	0x0001
        /*0032*/ 	.short	0x0008
        /*0034*/ 	.byte	0x00, 0xf5, 0x21, 0x00


	//----- nvinfo : EIATTR_KPARAM_INFO
	.align		4
.L_57:
        /*0038*/ 	.byte	0x04, 0x17
        /*003a*/ 	.short	(.L_59 - .L_58)
.L_58:
        /*003c*/ 	.word	0x00000000
        /*0040*/ 	.short	0x0000
        /*0042*/ 	.short	0x0000
        /*0044*/ 	.byte	0x00, 0xf5, 0x21, 0x00


	//----- nvinfo : EIATTR_SPARSE_MMA_MASK
	.align		4
.L_59:
        /*0048*/ 	.byte	0x03, 0x50
        /*004a*/ 	.short	0x0000


	//----- nvinfo : EIATTR_MAXREG_COUNT
	.align		4
        /*004c*/ 	.byte	0x03, 0x1b
        /*004e*/ 	.short	0x00ff


	//----- nvinfo : EIATTR_MERCURY_ISA_VERSION
	.align		4
        /*0050*/ 	.byte	0x03, 0x5f
        /*0052*/ 	.short	0x0101


	//----- nvinfo : EIATTR_VRC_CTA_INIT_COUNT
	.align		4
        /*0054*/ 	.byte	0x02, 0x4a
	.zero		1
	.zero		1


	//----- nvinfo : EIATTR_EXIT_INSTR_OFFSETS
	.align		4
        /*0058*/ 	.byte	0x04, 0x1c
        /*005a*/ 	.short	(.L_61 - .L_60)


	//   ....[0]....
.L_60:
        /*005c*/ 	.word	0x000000c0


	//   ....[1]....
        /*0060*/ 	.word	0x00000a90


	//----- nvinfo : EIATTR_CBANK_PARAM_SIZE
	.align		4
.L_61:
        /*0064*/ 	.byte	0x03, 0x19
        /*0066*/ 	.short	0x001c


	//----- nvinfo : EIATTR_PARAM_CBANK
	.align		4
        /*0068*/ 	.byte	0x04, 0x0a
        /*006a*/ 	.short	(.L_63 - .L_62)
	.align		4
.L_62:
        /*006c*/ 	.word	index@(.nv.constant0._Z17gemm_single_pointPfS_S_i)
        /*0070*/ 	.short	0x0380
        /*0072*/ 	.short	0x001c


	//----- nvinfo : EIATTR_SW_WAR
	.align		4
.L_63:
        /*0074*/ 	.byte	0x04, 0x36
        /*0076*/ 	.short	(.L_65 - .L_64)
.L_64:
        /*0078*/ 	.word	0x00000008
.L_65:


//--------------------- .nv.callgraph             --------------------------
	.section	.nv.callgraph,"",@"SHT_CUDA_CALLGRAPH"
	.align	4
	.sectionentsize	8
	.align		4
        /*0000*/ 	.word	0x00000000
	.align		4
        /*0004*/ 	.word	0xffffffff
	.align		4
        /*0008*/ 	.word	0x00000000
	.align		4
        /*000c*/ 	.word	0xfffffffe
	.align		4
        /*0010*/ 	.word	0x00000000
	.align		4
        /*0014*/ 	.word	0xfffffffd
	.align		4
        /*0018*/ 	.word	0x00000000
	.align		4
        /*001c*/ 	.word	0xfffffffc


//--------------------- .text._Z15gemm_single_colPfS_S_i --------------------------
	.section	.text._Z15gemm_single_colPfS_S_i,"ax",@progbits
	.align	128
        .global         _Z15gemm_single_colPfS_S_i
        .type           _Z15gemm_single_colPfS_S_i,@function
        .size           _Z15gemm_single_colPfS_S_i,(.L_x_17 - _Z15gemm_single_colPfS_S_i)
        .other          _Z15gemm_single_colPfS_S_i,@"STO_CUDA_ENTRY STV_DEFAULT"
_Z15gemm_single_colPfS_S_i:
.text._Z15gemm_single_colPfS_S_i:
[----:B------:R-:W-:Y:S01]  /*0000*/  LDC R1, c[0x0][0x37c] ;  /* 0x0000df00ff017b82 */ /* 0x000fe20000000800 */
[----:B------:R-:W0:Y:S07]  /*0010*/  S2R R3, SR_TID.X ;  /* 0x0000000000037919 */ /* 0x000e2e0000002100 */
[----:B------:R-:W0:Y:S08]  /*0020*/  S2UR UR4, SR_CTAID.X ;  /* 0x00000000000479c3 */ /* 0x000e300000002500 */
[----:B------:R-:W0:Y:S08]  /*0030*/  LDC R0, c[0x0][0x360] ;  /* 0x0000d800ff007b82 */ /* 0x000e300000000800 */
[----:B------:R-:W1:Y:S01]  /*0040*/  LDC R5, c[0x0][0x398] ;  /* 0x0000e600ff057b82 */ /* 0x000e620000000800 */
[----:B0-----:R-:W-:Y:S01]  /*0050*/  IMAD R0, R0, UR4, R3 ;  /* 0x0000000400007c24 */ /* 0x001fe2000f8e0203 */
[----:B-1----:R-:W-:-:S04]  /*0060*/  ISETP.GE.AND P0, PT, R5, 0x1, PT ;  /* 0x000000010500780c */ /* 0x002fc80003f06270 */
[----:B------:R-:W-:-:S13]  /*0070*/  ISETP.GE.OR P0, PT, R0, R5, !P0 ;  /* 0x000000050000720c */ /* 0x000fda0004706670 */
[----:B------:R-:W-:Y:S05]  /*0080*/  @P0 EXIT ;  /* 0x000000000000094d */ /* 0x000fea0003800000 */
[C---:B------:R-:W-:Y:S01]  /*0090*/  LOP3.LUT R2, R5.reuse, 0x7, RZ, 0xc0, !PT ;  /* 0x0000000705027812 */ /* 0x040fe200078ec0ff */
[----:B------:R-:W0:Y:S01]  /*00a0*/  LDCU.64 UR4, c[0x0][0x358] ;  /* 0x00006b00ff0477ac */ /* 0x000e220008000a00 */
[----:B------:R-:W-:Y:S02]  /*00b0*/  IADD3 R3, PT, PT, R5, -0x1, RZ ;  /* 0xffffffff05037810 */ /* 0x000fe40007ffe0ff */
[----:B------:R-:W-:Y:S02]  /*00c0*/  IADD3 R4, PT, PT, R2, -0x1, RZ ;  /* 0xffffffff02047810 */ /* 0x000fe40007ffe0ff */
[----:B------:R-:W-:Y:S02]  /*00d0*/  ISETP.GE.U32.AND P0, PT, R3, 0x7, PT ;  /* 0x000000070300780c */ /* 0x000fe40003f06070 */
[----:B------:R-:W-:Y:S02]  /*00e0*/  ISETP.GE.U32.AND P1, PT, R4, 0x3, PT ;  /* 0x000000030400780c */ /* 0x000fe40003f26070 */
[----:B------:R-:W-:-:S02]  /*00f0*/  LOP3.LUT R3, R5, 0x7ffffff8, RZ, 0xc0, !PT ;  /* 0x7ffffff805037812 */ /* 0x000fc400078ec0ff */
[----:B------:R-:W-:Y:S01]  /*0100*/  LOP3.LUT R4, R5, 0x3, RZ, 0xc0, !PT ;  /* 0x0000000305047812 */ /* 0x000fe200078ec0ff */
[----:B------:R-:W-:Y:S01]  /*0110*/  HFMA2 R5, -RZ, RZ, 0, 0 ;  /* 0x00000000ff057431 */ /* 0x000fe200000001ff */
[----:B------:R-:W-:-:S07]  /*0120*/  IADD3 R6, PT, PT, -R3, RZ, RZ ;  /* 0x000000ff03067210 */ /* 0x000fce0007ffe1ff */
.L_x_4:
[----:B-1----:R-:W1:Y:S01]  /*0130*/  LDC R7, c[0x0][0x398] ;  /* 0x0000e600ff077b82 */ /* 0x002e620000000800 */
[----:B------:R-:W-:Y:S02]  /*0140*/  MOV R20, RZ ;  /* 0x000000ff00147202 */ /* 0x000fe40000000f00 */
[----:B------:R-:W-:Y:S01]  /*0150*/  MOV R8, RZ ;  /* 0x000000ff00087202 */ /* 0x000fe20000000f00 */
[C---:B-1----:R-:W-:Y:S01]  /*0160*/  IMAD R9, R5.reuse, R7, RZ ;  /* 0x0000000705097224 */ /* 0x042fe200078e02ff */
[----:B------:R-:W-:-:S04]  /*0170*/  IADD3 R5, PT, PT, R5, 0x1, RZ ;  /* 0x0000000105057810 */ /* 0x000fc80007ffe0ff */
[----:B------:R-:W-:Y:S01]  /*0180*/  ISETP.NE.AND P2, PT, R5, R7, PT ;  /* 0x000000070500720c */ /* 0x000fe20003f45270 */
[----:B------:R-:W-:-:S12]  /*0190*/  @!P0 BRA `(.L_x_0) ;  /* 0x0000000000b48947 */ /* 0x000fd80003800000 */
[----:B------:R-:W-:Y:S02]  /*01a0*/  MOV R20, RZ ;  /* 0x000000ff00147202 */ /* 0x000fe40000000f00 */
[----:B------:R-:W-:Y:S02]  /*01b0*/  MOV R23, R9 ;  /* 0x0000000900177202 */ /* 0x000fe40000000f00 */
[----:B------:R-:W-:Y:S02]  /*01c0*/  MOV R22, R0 ;  /* 0x0000000000167202 */ /* 0x000fe40000000f00 */
[----:B------:R-:W-:-:S07]  /*01d0*/  MOV R24, R6 ;  /* 0x0000000600187202 */ /* 0x000fce0000000f00 */
.L_x_1:
[----:B------:R-:W1:Y:S08]  /*01e0*/  LDC.64 R18, c[0x0][0x388] ;  /* 0x0000e200ff127b82 */ /* 0x000e700000000a00 */
[----:B------:R-:W2:Y:S01]  /*01f0*/  LDC.64 R10, c[0x0][0x380] ;  /* 0x0000e000ff0a7b82 */ /* 0x000ea20000000a00 */
[----:B-1----:R-:W-:-:S05]  /*0200*/  IMAD.WIDE R18, R22, 0x4, R18 ;  /* 0x0000000416127825 */ /* 0x002fca00078e0212 */
[----:B0-----:R0:W3:Y:S01]  /*0210*/  LDG.E R29, desc[UR4][R18.64] ;  /* 0x00000004121d7981 */ /* 0x0010e2000c1e1900 */
[----:B--2---:R-:W-:-:S04]  /*0220*/  IMAD.WIDE.U32 R10, R23, 0x4, R10 ;  /* 0x00000004170a7825 */ /* 0x004fc800078e000a */
[C---:B------:R-:W-:Y:S01]  /*0230*/  IMAD.WIDE.U32 R26, R7.reuse, 0x4, R18 ;  /* 0x00000004071a7825 */ /* 0x040fe200078e0012 */
[----:B------:R-:W3:Y:S04]  /*0240*/  LDG.E R25, desc[UR4][R10.64] ;  /* 0x000000040a197981 */ /* 0x000ee8000c1e1900 */
[----:B------:R-:W2:Y:S04]  /*0250*/  LDG.E R21, desc[UR4][R10.64+0x4] ;  /* 0x000004040a157981 */ /* 0x000ea8000c1e1900 */
[----:B------:R-:W2:Y:S01]  /*0260*/  LDG.E R28, desc[UR4][R26.64] ;  /* 0x000000041a1c7981 */ /* 0x000ea2000c1e1900 */
[----:B------:R-:W-:-:S03]  /*0270*/  IMAD.WIDE.U32 R16, R7, 0x4, R26 ;  /* 0x0000000407107825 */ /* 0x000fc600078e001a */
[----:B------:R-:W4:Y:S01]  /*0280*/  LDG.E R8, desc[UR4][R10.64+0x8] ;  /* 0x000008040a087981 */ /* 0x000f22000c1e1900 */
[----:B------:R-:W-:-:S03]  /*0290*/  IMAD.WIDE.U32 R14, R7, 0x4, R16 ;  /* 0x00000004070e7825 */ /* 0x000fc600078e0010 */
[----:B------:R-:W4:Y:S01]  /*02a0*/  LDG.E R17, desc[UR4][R16.64] ;  /* 0x0000000410117981 */ /* 0x000f22000c1e1900 */
[----:B------:R-:W-:-:S04]  /*02b0*/  IMAD.WIDE.U32 R12, R7, 0x4, R14 ;  /* 0x00000004070c7825 */ /* 0x000fc800078e000e */
[----:B0-----:R-:W-:Y:S01]  /*02c0*/  IMAD.WIDE.U32 R18, R7, 0x4, R12 ;  /* 0x0000000407127825 */ /* 0x001fe200078e000c */
[----:B------:R0:W5:Y:S04]  /*02d0*/  LDG.E R16, desc[UR4][R14.64] ;  /* 0x000000040e107981 */ /* 0x000168000c1e1900 */
[----:B------:R-:W5:Y:S04]  /*02e0*/  LDG.E R12, desc[UR4][R12.64] ;  /* 0x000000040c0c7981 */ /* 0x000f68000c1e1900 */
[----:B------:R-:W5:Y:S01]  /*02f0*/  LDG.E R13, desc[UR4][R10.64+0x18] ;  /* 0x000018040a0d7981 */ /* 0x000f62000c1e1900 */
[----:B---3--:R-:W-:-:S03]  /*0300*/  FFMA R20, R25, R29, R20 ;  /* 0x0000001d19147223 */ /* 0x008fc60000000014 */
[----:B------:R-:W5:Y:S04]  /*0310*/  LDG.E R25, desc[UR4][R10.64+0xc] ;  /* 0x00000c040a197981 */ /* 0x000f68000c1e1900 */
[----:B------:R-:W3:Y:S01]  /*0320*/  LDG.E R29, desc[UR4][R10.64+0x10] ;  /* 0x000010040a1d7981 */ /* 0x000ee2000c1e1900 */
[----:B--2---:R-:W-:Y:S01]  /*0330*/  FFMA R27, R21, R28, R20 ;  /* 0x0000001c151b7223 */ /* 0x004fe20000000014 */
[C---:B------:R-:W-:Y:S02]  /*0340*/  IMAD.WIDE.U32 R20, R7.reuse, 0x4, R18 ;  /* 0x0000000407147825 */ /* 0x040fe400078e0012 */
[----:B------:R-:W2:Y:S04]  /*0350*/  LDG.E R28, desc[UR4][R10.64+0x14] ;  /* 0x000014040a1c7981 */ /* 0x000ea8000c1e1900 */
[----:B------:R-:W2:Y:S01]  /*0360*/  LDG.E R19, desc[UR4][R18.64] ;  /* 0x0000000412137981 */ /* 0x000ea2000c1e1900 */
[----:B0-----:R-:W-:-:S03]  /*0370*/  IMAD.WIDE.U32 R14, R7, 0x4, R20 ;  /* 0x00000004070e7825 */ /* 0x001fc600078e0014 */
[----:B------:R-:W2:Y:S04]  /*0380*/  LDG.E R26, desc[UR4][R20.64] ;  /* 0x00000004141a7981 */ /* 0x000ea8000c1e1900 */
[----:B------:R-:W2:Y:S04]  /*0390*/  LDG.E R14, desc[UR4][R14.64] ;  /* 0x000000040e0e7981 */ /* 0x000ea8000c1e1900 */
[----:B------:R-:W2:Y:S01]  /*03a0*/  LDG.E R20, desc[UR4][R10.64+0x1c] ;  /* 0x00001c040a147981 */ /* 0x000ea2000c1e1900 */
[----:B----4-:R-:W-:Y:S01]  /*03b0*/  FFMA R8, R8, R17, R27 ;  /* 0x0000001108087223 */ /* 0x010fe2000000001b */
[----:B------:R-:W-:-:S04]  /*03c0*/  IADD3 R24, PT, PT, R24, 0x8, RZ ;  /* 0x0000000818187810 */ /* 0x000fc80007ffe0ff */
[----:B------:R-:W-:Y:S02]  /*03d0*/  ISETP.NE.AND P3, PT, R24, RZ, PT ;  /* 0x000000ff1800720c */ /* 0x000fe40003f65270 */
[----:B------:R-:W-:Y:S02]  /*03e0*/  IADD3 R23, PT, PT, R23, 0x8, RZ ;  /* 0x0000000817177810 */ /* 0x000fe40007ffe0ff */
[----:B------:R-:W-:Y:S01]  /*03f0*/  LEA R22, R7, R22, 0x3 ;  /* 0x0000001607167211 */ /* 0x000fe200078e18ff */
[----:B-----5:R-:W-:-:S04]  /*0400*/  FFMA R8, R25, R16, R8 ;  /* 0x0000001019087223 */ /* 0x020fc80000000008 */
[----:B---3--:R-:W-:-:S04]  /*0410*/  FFMA R29, R29, R12, R8 ;  /* 0x0000000c1d1d7223 */ /* 0x008fc80000000008 */
[----:B--2---:R-:W-:-:S04]  /*0420*/  FFMA R28, R28, R19, R29 ;  /* 0x000000131c1c7223 */ /* 0x004fc8000000001d */
[----:B------:R-:W-:-:S04]  /*0430*/  FFMA R13, R13, R26, R28 ;  /* 0x0000001a0d0d7223 */ /* 0x000fc8000000001c */
[----:B------:R-:W-:Y:S01]  /*0440*/  FFMA R20, R20, R14, R13 ;  /* 0x0000000e14147223 */ /* 0x000fe2000000000d */
[----:B------:R-:W-:Y:S06]  /*0450*/  @P3 BRA `(.L_x_1) ;  /* 0xfffffffc00603947 */ /* 0x000fec000383ffff */
[----:B------:R-:W-:-:S07]  /*0460*/  MOV R8, R3 ;  /* 0x0000000300087202 */ /* 0x000fce0000000f00 */
.L_x_0:
[----:B------:R-:W-:-:S13]  /*0470*/  ISETP.NE.AND P3, PT, R2, RZ, PT ;  /* 0x000000ff0200720c */ /* 0x000fda0003f65270 */
[----:B------:R-:W-:Y:S05]  /*0480*/  @!P3 BRA `(.L_x_2) ;  /* 0x0000000000f0b947 */ /* 0x000fea0003800000 */
[----:B------:R-:W-:Y:S01]  /*0490*/  ISETP.NE.AND P3, PT, R4, RZ, PT ;  /* 0x000000ff0400720c */ /* 0x000fe20003f65270 */
[----:B------:R-:W-:-:S12]  /*04a0*/  @!P1 BRA `(.L_x_3) ;  /* 0x00000000006c9947 */ /* 0x000fd80003800000 */
[----:B------:R-:W1:Y:S01]  /*04b0*/  LDC.64 R12, c[0x0][0x388] ;  /* 0x0000e200ff0c7b82 */ /* 0x000e620000000a00 */
[----:B------:R-:W-:Y:S01]  /*04c0*/  IMAD R19, R8, R7, R0 ;  /* 0x0000000708137224 */ /* 0x000fe200078e0200 */
[CC--:B------:R-:W-:Y:S02]  /*04d0*/  IADD3 R15, PT, PT, R9.reuse, R8.reuse, RZ ;  /* 0x00000008090f7210 */ /* 0x0c0fe40007ffe0ff */
[----:B------:R-:W-:-:S04]  /*04e0*/  IADD3 R18, P4, PT, R9, R8, RZ ;  /* 0x0000000809127210 */ /* 0x000fc80007f9e0ff */
[----:B------:R-:W2:Y:S08]  /*04f0*/  LDC.64 R16, c[0x0][0x380] ;  /* 0x0000e000ff107b82 */ /* 0x000eb00000000a00 */
[----:B------:R-:W3:Y:S01]  /*0500*/  LDC.64 R10, c[0x0][0x380] ;  /* 0x0000e000ff0a7b82 */ /* 0x000ee20000000a00 */
[----:B-1----:R-:W-:Y:S01]  /*0510*/  IMAD.WIDE R12, R19, 0x4, R12 ;  /* 0x00000004130c7825 */ /* 0x002fe200078e020c */
[----:B------:R-:W-:-:S03]  /*0520*/  IADD3.X R19, PT, PT, RZ, RZ, RZ, P4, !PT ;  /* 0x000000ffff137210 */ /* 0x000fc600027fe4ff */
[----:B--2---:R-:W-:-:S04]  /*0530*/  IMAD.WIDE.U32 R16, R15, 0x4, R16 ;  /* 0x000000040f107825 */ /* 0x004fc800078e0010 */
[----:B------:R-:W-:Y:S02]  /*0540*/  IMAD.WIDE.U32 R14, R7, 0x4, R12 ;  /* 0x00000004070e7825 */ /* 0x000fe400078e000c */
[----:B0-----:R-:W2:Y:S01]  /*0550*/  LDG.E R17, desc[UR4][R16.64] ;  /* 0x0000000410117981 */ /* 0x001ea2000c1e1900 */
[----:B---3--:R-:W-:-:S03]  /*0560*/  LEA R10, P4, R18, R10, 0x2 ;  /* 0x0000000a120a7211 */ /* 0x008fc600078810ff */
[----:B------:R-:W2:Y:S01]  /*0570*/  LDG.E R12, desc[UR4][R12.64] ;  /* 0x000000040c0c7981 */ /* 0x000ea2000c1e1900 */
[----:B------:R-:W-:Y:S01]  /*0580*/  LEA.HI.X R11, R18, R11, R19, 0x2, P4 ;  /* 0x0000000b120b7211 */ /* 0x000fe200020f1413 */
[C---:B------:R-:W-:Y:S02]  /*0590*/  IMAD.WIDE.U32 R18, R7.reuse, 0x4, R14 ;  /* 0x0000000407127825 */ /* 0x040fe400078e000e */
[----:B------:R-:W3:Y:S04]  /*05a0*/  LDG.E R14, desc[UR4][R14.64] ;  /* 0x000000040e0e7981 */ /* 0x000ee8000c1e1900 */
[----:B------:R-:W3:Y:S01]  /*05b0*/  LDG.E R24, desc[UR4][R10.64+0x4] ;  /* 0x000004040a187981 */ /* 0x000ee2000c1e1900 */
[----:B------:R-:W-:-:S03]  /*05c0*/  IMAD.WIDE.U32 R22, R7, 0x4, R18 ;  /* 0x0000000407167825 */ /* 0x000fc600078e0012 */
[----:B------:R-:W4:Y:S04]  /*05d0*/  LDG.E R18, desc[UR4][R18.64] ;  /* 0x0000000412127981 */ /* 0x000f28000c1e1900 */
[----:B------:R-:W4:Y:S04]  /*05e0*/  LDG.E R26, desc[UR4][R10.64+0x8] ;  /* 0x000008040a1a7981 */ /* 0x000f28000c1e1900 */
[----:B------:R-:W5:Y:S04]  /*05f0*/  LDG.E R22, desc[UR4][R22.64] ;  /* 0x0000000416167981 */ /* 0x000f68000c1e1900 */
[----:B------:R-:W5:Y:S01]  /*0600*/  LDG.E R28, desc[UR4][R10.64+0xc] ;  /* 0x00000c040a1c7981 */ /* 0x000f62000c1e1900 */
[----:B------:R-:W-:Y:S01]  /*0610*/  IADD3 R8, PT, PT, R8, 0x4, RZ ;  /* 0x0000000408087810 */ /* 0x000fe20007ffe0ff */
[----:B--2---:R-:W-:-:S04]  /*0620*/  FFMA R17, R17, R12, R20 ;  /* 0x0000000c11117223 */ /* 0x004fc80000000014 */
[----:B---3--:R-:W-:-:S04]  /*0630*/  FFMA R17, R24, R14, R17 ;  /* 0x0000000e18117223 */ /* 0x008fc80000000011 */
[----:B----4-:R-:W-:-:S04]  /*0640*/  FFMA R17, R26, R18, R17 ;  /* 0x000000121a117223 */ /* 0x010fc80000000011 */
[----:B-----5:R-:W-:-:S07]  /*0650*/  FFMA R20, R28, R22, R17 ;  /* 0x000000161c147223 */ /* 0x020fce0000000011 */
.L_x_3:
[----:B------:R-:W-:Y:S05]  /*0660*/  @!P3 BRA `(.L_x_2) ;  /* 0x000000000078b947 */ /* 0x000fea0003800000 */
[----:B------:R-:W-:Y:S01]  /*0670*/  ISETP.NE.AND P4, PT, R4, 0x1, PT ;  /* 0x000000010400780c */ /* 0x000fe20003f85270 */
[----:B------:R-:W1:Y:S01]  /*0680*/  LDC.64 R16, c[0x0][0x380] ;  /* 0x0000e000ff107b82 */ /* 0x000e620000000a00 */
[----:B------:R-:W-:-:S07]  /*0690*/  LOP3.LUT P3, RZ, R7, 0x1, RZ, 0xc0, !PT ;  /* 0x0000000107ff7812 */ /* 0x000fce000786c0ff */
[----:B------:R-:W2:Y:S04]  /*06a0*/  LDC.64 R18, c[0x0][0x388] ;  /* 0x0000e200ff127b82 */ /* 0x000ea80000000a00 */
[CC--:B------:R-:W-:Y:S02]  /*06b0*/  @P4 IADD3 R23, PT, PT, R9.reuse, R8.reuse, RZ ;  /* 0x0000000809174210 */ /* 0x0c0fe40007ffe0ff */
[----:B------:R-:W-:Y:S02]  /*06c0*/  @P4 IADD3 R21, P5, PT, R9, R8, RZ ;  /* 0x0000000809154210 */ /* 0x000fe40007fbe0ff */
[----:B------:R-:W3:Y:S02]  /*06d0*/  @P4 LDC.64 R10, c[0x0][0x380] ;  /* 0x0000e000ff0a4b82 */ /* 0x000ee40000000a00 */
[----:B------:R-:W-:-:S06]  /*06e0*/  @P4 IADD3.X R22, PT, PT, RZ, RZ, RZ, P5, !PT ;  /* 0x000000ffff164210 */ /* 0x000fcc0002ffe4ff */
[----:B------:R-:W4:Y:S01]  /*06f0*/  LDC.64 R12, c[0x0][0x380] ;  /* 0x0000e000ff0c7b82 */ /* 0x000f220000000a00 */
[----:B-1----:R-:W-:-:S04]  /*0700*/  @P4 IMAD.WIDE.U32 R16, R23, 0x4, R16 ;  /* 0x0000000417104825 */ /* 0x002fc800078e0010 */
[C---:B------:R-:W-:Y:S01]  /*0710*/  @P4 IMAD R23, R8.reuse, R7, R0 ;  /* 0x0000000708174224 */ /* 0x040fe200078e0200 */
[----:B------:R-:W-:Y:S01]  /*0720*/  @P4 IADD3 R8, PT, PT, R8, 0x2, RZ ;  /* 0x0000000208084810 */ /* 0x000fe20007ffe0ff */
[----:B0-----:R-:W5:Y:S01]  /*0730*/  @P4 LDG.E R17, desc[UR4][R16.64] ;  /* 0x0000000410114981 */ /* 0x001f62000c1e1900 */
[----:B------:R-:W0:Y:S01]  /*0740*/  LDC.64 R14, c[0x0][0x388] ;  /* 0x0000e200ff0e7b82 */ /* 0x000e220000000a00 */
[----:B--2---:R-:W-:Y:S01]  /*0750*/  @P4 IMAD.WIDE R18, R23, 0x4, R18 ;  /* 0x0000000417124825 */ /* 0x004fe200078e0212 */
[----:B---3--:R-:W-:-:S03]  /*0760*/  @P4 LEA R10, P5, R21, R10, 0x2 ;  /* 0x0000000a150a4211 */ /* 0x008fc600078a10ff */
[----:B------:R-:W-:Y:S01]  /*0770*/  @P3 IMAD R25, R8, R7, R0 ;  /* 0x0000000708193224 */ /* 0x000fe200078e0200 */
[----:B------:R-:W-:Y:S01]  /*0780*/  @P4 LEA.HI.X R11, R21, R11, R22, 0x2, P5 ;  /* 0x0000000b150b4211 */ /* 0x000fe200028f1416 */
[----:B------:R-:W-:Y:S01]  /*0790*/  @P4 IMAD.WIDE.U32 R22, R7, 0x4, R18 ;  /* 0x0000000407164825 */ /* 0x000fe200078e0012 */
[----:B------:R-:W-:Y:S02]  /*07a0*/  @P3 IADD3 R21, PT, PT, R9, R8, RZ ;  /* 0x0000000809153210 */ /* 0x000fe40007ffe0ff */
[----:B------:R-:W5:Y:S03]  /*07b0*/  @P4 LDG.E R8, desc[UR4][R18.64] ;  /* 0x0000000412084981 */ /* 0x000f66000c1e1900 */
[----:B----4-:R-:W-:Y:S01]  /*07c0*/  @P3 IMAD.WIDE.U32 R12, R21, 0x4, R12 ;  /* 0x00000004150c3825 */ /* 0x010fe200078e000c */
[----:B------:R-:W2:Y:S03]  /*07d0*/  @P4 LDG.E R11, desc[UR4][R10.64+0x4] ;  /* 0x000004040a0b4981 */ /* 0x000ea6000c1e1900 */
[----:B0-----:R-:W-:Y:S01]  /*07e0*/  @P3 IMAD.WIDE R14, R25, 0x4, R14 ;  /* 0x00000004190e3825 */ /* 0x001fe200078e020e */
[----:B------:R-:W2:Y:S04]  /*07f0*/  @P4 LDG.E R22, desc[UR4][R22.64] ;  /* 0x0000000416164981 */ /* 0x000ea8000c1e1900 */
[----:B------:R-:W3:Y:S04]  /*0800*/  @P3 LDG.E R13, desc[UR4][R12.64] ;  /* 0x000000040c0d3981 */ /* 0x000ee8000c1e1900 */
[----:B------:R-:W3:Y:S01]  /*0810*/  @P3 LDG.E R14, desc[UR4][R14.64] ;  /* 0x000000040e0e3981 */ /* 0x000ee2000c1e1900 */
[----:B-----5:R-:W-:-:S04]  /*0820*/  @P4 FFMA R8, R17, R8, R20 ;  /* 0x0000000811084223 */ /* 0x020fc80000000014 */
[----:B--2---:R-:W-:-:S04]  /*0830*/  @P4 FFMA R20, R11, R22, R8 ;  /* 0x000000160b144223 */ /* 0x004fc80000000008 */
[----:B---3--:R-:W-:-:S07]  /*0840*/  @P3 FFMA R20, R13, R14, R20 ;  /* 0x0000000e0d143223 */ /* 0x008fce0000000014 */
.L_x_2:
[----:B------:R-:W1:Y:S01]  /*0850*/  LDC.64 R10, c[0x0][0x390] ;  /* 0x0000e400ff0a7b82 */ /* 0x000e620000000a00 */
[----:B------:R-:W-:-:S05]  /*0860*/  IADD3 R9, PT, PT, R0, R9, RZ ;  /* 0x0000000900097210 */ /* 0x000fca0007ffe0ff */
[----:B-1----:R-:W-:-:S05]  /*0870*/  IMAD.WIDE R8, R9, 0x4, R10 ;  /* 0x0000000409087825 */ /* 0x002fca00078e020a */
[----:B0-----:R1:W-:Y:S01]  /*0880*/  STG.E desc[UR4][R8.64], R20 ;  /* 0x0000001408007986 */ /* 0x0013e2000c101904 */
[----:B------:R-:W-:Y:S05]  /*0890*/  @P2 BRA `(.L_x_4) ;  /* 0xfffffff800242947 */ /* 0x000fea000383ffff */
[----:B------:R-:W-:Y:S05]  /*08a0*/  EXIT ;  /* 0x000000000000794d */ /* 0x000fea0003800000 */
.L_x_5:
[----:B------:R-:W-:-:S00]  /*08b0*/  BRA `(.L_x_5) ;  /* 0xfffffffc00fc7947 */ /* 0x000fc0000383ffff */
[----:B------:R-:W-:-:S00]  /*08c0*/  NOP ;  /* 0x0000000000007918 */ /* 0x000fc00000000000 */
        /* <DEDUP_REMOVED lines=11> */
.L_x_17:


//--------------------- .text._Z15gemm_single_rowPfS_S_i --------------------------
	.section	.text._Z15gemm_single_rowPfS_S_i,"ax",@progbits
	.align	128
        .global         _Z15gemm_single_rowPfS_S_i
        .type           _Z15gemm_single_rowPfS_S_i,@function
        .size           _Z15gemm_single_rowPfS_S_i,(.L_x_18 - _Z15gemm_single_rowPfS_S_i)
        .other          _Z15gemm_single_rowPfS_S_i,@"STO_CUDA_ENTRY STV_DEFAULT"
_Z15gemm_single_rowPfS_S_i:
.text._Z15gemm_single_rowPfS_S_i:
        /* <DEDUP_REMOVED lines=9> */
[C---:B------:R-:W-:Y:S01]  /*0090*/  IADD3 R0, PT, PT, R5.reuse, -0x1, RZ ;  /* 0xffffffff05007810 */ /* 0x040fe20007ffe0ff */
[----:B------:R-:W-:Y:S01]  /*00a0*/  IMAD R2, R2, R5, RZ ;  /* 0x0000000502027224 */ /* 0x000fe200078e02ff */
[C---:B------:R-:W-:Y:S01]  /*00b0*/  LOP3.LUT R3, R5.reuse, 0x7, RZ, 0xc0, !PT ;  /* 0x0000000705037812 */ /* 0x040fe200078ec0ff */
[----:B------:R-:W0:Y:S01]  /*00c0*/  LDCU.64 UR4, c[0x0][0x358] ;  /* 0x00006b00ff0477ac */ /* 0x000e220008000a00 */
[----:B------:R-:W-:Y:S02]  /*00d0*/  ISETP.GE.U32.AND P0, PT, R0, 0x7, PT ;  /* 0x000000070000780c */ /* 0x000fe40003f06070 */
[----:B------:R-:W-:Y:S01]  /*00e0*/  LOP3.LUT R0, R5, 0x7ffffff8, RZ, 0xc0, !PT ;  /* 0x7ffffff805007812 */ /* 0x000fe200078ec0ff */
[----:B------:R-:W-:-:S03]  /*00f0*/  HFMA2 R5, -RZ, RZ, 0, 0 ;  /* 0x00000000ff057431 */ /* 0x000fc600000001ff */
[----:B------:R-:W-:-:S07]  /*0100*/  IADD3 R4, PT, PT, -R0, RZ, RZ ;  /* 0x000000ff00047210 */ /* 0x000fce0007ffe1ff */
.L_x_10:
[----:B-1----:R-:W-:Y:S02]  /*0110*/  MOV R16, RZ ;  /* 0x000000ff00107202 */ /* 0x002fe40000000f00 */
[----:B------:R-:W-:Y:S01]  /*0120*/  MOV R6, RZ ;  /* 0x000000ff00067202 */ /* 0x000fe20000000f00 */
[----:B------:R-:W-:Y:S06]  /*0130*/  @!P0 BRA `(.L_x_6) ;  /* 0x0000000000f08947 */ /* 0x000fec0003800000 */
[----:B------:R-:W1:Y:S01]  /*0140*/  LDC R8, c[0x0][0x398] ;  /* 0x0000e600ff087b82 */ /* 0x000e620000000800 */
[----:B------:R-:W-:Y:S02]  /*0150*/  MOV R16, RZ ;  /* 0x000000ff00107202 */ /* 0x000fe40000000f00 */
[----:B------:R-:W-:Y:S02]  /*0160*/  MOV R9, R2 ;  /* 0x0000000200097202 */ /* 0x000fe40000000f00 */
[-C--:B------:R-:W-:Y:S02]  /*0170*/  MOV R7, R5.reuse ;  /* 0x0000000500077202 */ /* 0x080fe40000000f00 */
[----:B------:R-:W-:Y:S02]  /*0180*/  MOV R10, R4 ;  /* 0x00000004000a7202 */ /* 0x000fe40000000f00 */
[----:B-1----:R-:W-:Y:S01]  /*0190*/  IADD3 R11, PT, PT, R5, R8, RZ ;  /* 0x00000008050b7210 */ /* 0x002fe20007ffe0ff */
[C-C-:B------:R-:W-:Y:S01]  /*01a0*/  IMAD R25, R8.reuse, 0x3, R5.reuse ;  /* 0x0000000308197824 */ /* 0x140fe200078e0205 */
[CC--:B------:R-:W-:Y:S01]  /*01b0*/  LEA R6, R8.reuse, R5.reuse, 0x1 ;  /* 0x0000000508067211 */ /* 0x0c0fe200078e08ff */
[C-C-:B------:R-:W-:Y:S01]  /*01c0*/  IMAD R29, R8.reuse, 0x5, R5.reuse ;  /* 0x00000005081d7824 */ /* 0x140fe200078e0205 */
[C---:B------:R-:W-:Y:S01]  /*01d0*/  LEA R27, R8.reuse, R5, 0x2 ;  /* 0x00000005081b7211 */ /* 0x040fe200078e10ff */
[----:B------:R-:W-:-:S02]  /*01e0*/  IMAD R24, R8, 0x6, R5 ;  /* 0x0000000608187824 */ /* 0x000fc400078e0205 */
[----:B------:R-:W-:-:S07]  /*01f0*/  IMAD R26, R8, 0x7, R5 ;  /* 0x00000007081a7824 */ /* 0x000fce00078e0205 */
.L_x_7:
[----:B------:R-:W1:Y:S08]  /*0200*/  LDC.64 R14, c[0x0][0x388] ;  /* 0x0000e200ff0e7b82 */ /* 0x000e700000000a00 */
[----:B------:R-:W2:Y:S01]  /*0210*/  LDC.64 R12, c[0x0][0x380] ;  /* 0x0000e000ff0c7b82 */ /* 0x000ea20000000a00 */
[----:B-1----:R-:W-:-:S06]  /*0220*/  IMAD.WIDE.U32 R18, R7, 0x4, R14 ;  /* 0x0000000407127825 */ /* 0x002fcc00078e000e */
[----:B0-----:R-:W3:Y:S01]  /*0230*/  LDG.E R18, desc[UR4][R18.64] ;  /* 0x0000000412127981 */ /* 0x001ee2000c1e1900 */
[----:B--2---:R-:W-:-:S05]  /*0240*/  IMAD.WIDE R12, R9, 0x4, R12 ;  /* 0x00000004090c7825 */ /* 0x004fca00078e020c */
[----:B------:R-:W3:Y:S01]  /*0250*/  LDG.E R17, desc[UR4][R12.64] ;  /* 0x000000040c117981 */ /* 0x000ee2000c1e1900 */
[----:B------:R-:W-:-:S03]  /*0260*/  IMAD.WIDE.U32 R22, R11, 0x4, R14 ;  /* 0x000000040b167825 */ /* 0x000fc600078e000e */
[----:B------:R-:W2:Y:S01]  /*0270*/  LDG.E R19, desc[UR4][R12.64+0x8] ;  /* 0x000008040c137981 */ /* 0x000ea2000c1e1900 */
[----:B------:R-:W-:-:S03]  /*0280*/  IMAD.WIDE.U32 R20, R6, 0x4, R14 ;  /* 0x0000000406147825 */ /* 0x000fc600078e000e */
[----:B------:R-:W4:Y:S04]  /*0290*/  LDG.E R22, desc[UR4][R22.64] ;  /* 0x0000000416167981 */ /* 0x000f28000c1e1900 */
[----:B------:R-:W2:Y:S04]  /*02a0*/  LDG.E R20, desc[UR4][R20.64] ;  /* 0x0000000414147981 */ /* 0x000ea8000c1e1900 */
[----:B------:R-:W5:Y:S01]  /*02b0*/  LDG.E R23, desc[UR4][R12.64+0x10] ;  /* 0x000010040c177981 */ /* 0x000f62000c1e1900 */
[----:B---3--:R-:W-:-:S03]  /*02c0*/  FFMA R17, R17, R18, R16 ;  /* 0x0000001211117223 */ /* 0x008fc60000000010 */
[----:B------:R-:W4:Y:S02]  /*02d0*/  LDG.E R16, desc[UR4][R12.64+0x4] ;  /* 0x000004040c107981 */ /* 0x000f24000c1e1900 */
[----:B----4-:R-:W-:Y:S01]  /*02e0*/  FFMA R28, R16, R22, R17 ;  /* 0x00000016101c7223 */ /* 0x010fe20000000011 */
[----:B------:R-:W-:-:S04]  /*02f0*/  IMAD.WIDE.U32 R16, R25, 0x4, R14 ;  /* 0x0000000419107825 */ /* 0x000fc800078e000e */
[----:B--2---:R-:W-:Y:S01]  /*0300*/  FFMA R28, R19, R20, R28 ;  /* 0x00000014131c7223 */ /* 0x004fe2000000001c */
[--C-:B------:R-:W-:Y:S01]  /*0310*/  IMAD.WIDE.U32 R18, R27, 0x4, R14.reuse ;  /* 0x000000041b127825 */ /* 0x100fe200078e000e */
[----:B------:R-:W2:Y:S05]  /*0320*/  LDG.E R16, desc[UR4][R16.64] ;  /* 0x0000000410107981 */ /* 0x000eaa000c1e1900 */
[----:B------:R-:W5:Y:S04]  /*0330*/  LDG.E R18, desc[UR4][R18.64] ;  /* 0x0000000412127981 */ /* 0x000f68000c1e1900 */
[----:B------:R-:W2:Y:S01]  /*0340*/  LDG.E R17, desc[UR4][R12.64+0xc] ;  /* 0x00000c040c117981 */ /* 0x000ea2000c1e1900 */
[----:B------:R-:W-:-:S03]  /*0350*/  IMAD.WIDE.U32 R20, R29, 0x4, R14 ;  /* 0x000000041d147825 */ /* 0x000fc600078e000e */
[----:B------:R-:W3:Y:S04]  /*0360*/  LDG.E R19, desc[UR4][R12.64+0x1c] ;  /* 0x00001c040c137981 */ /* 0x000ee8000c1e1900 */
[----:B------:R-:W4:Y:S01]  /*0370*/  LDG.E R20, desc[UR4][R20.64] ;  /* 0x0000000414147981 */ /* 0x000f22000c1e1900 */
[----:B--2---:R-:W-:-:S03]  /*0380*/  FFMA R28, R17, R16, R28 ;  /* 0x00000010111c7223 */ /* 0x004fc6000000001c */
[----:B------:R-:W4:Y:S01]  /*0390*/  LDG.E R17, desc[UR4][R12.64+0x14] ;  /* 0x000014040c117981 */ /* 0x000f22000c1e1900 */
[----:B-----5:R-:W-:Y:S01]  /*03a0*/  FFMA R28, R23, R18, R28 ;  /* 0x00000012171c7223 */ /* 0x020fe2000000001c */
[--C-:B------:R-:W-:Y:S02]  /*03b0*/  IMAD.WIDE.U32 R22, R24, 0x4, R14.reuse ;  /* 0x0000000418167825 */ /* 0x100fe400078e000e */
[----:B------:R-:W2:Y:S02]  /*03c0*/  LDG.E R16, desc[UR4][R12.64+0x18] ;  /* 0x000018040c107981 */ /* 0x000ea4000c1e1900 */
[----:B------:R-:W-:Y:S02]  /*03d0*/  IMAD.WIDE.U32 R14, R26, 0x4, R14 ;  /* 0x000000041a0e7825 */ /* 0x000fe400078e000e */
[----:B------:R-:W2:Y:S04]  /*03e0*/  LDG.E R22, desc[UR4][R22.64] ;  /* 0x0000000416167981 */ /* 0x000ea8000c1e1900 */
[----:B------:R-:W3:Y:S01]  /*03f0*/  LDG.E R14, desc[UR4][R14.64] ;  /* 0x000000040e0e7981 */ /* 0x000ee2000c1e1900 */
[----:B------:R-:W-:-:S04]  /*0400*/  IADD3 R10, PT, PT, R10, 0x8, RZ ;  /* 0x000000080a0a7810 */ /* 0x000fc80007ffe0ff */
[----:B------:R-:W-:Y:S01]  /*0410*/  ISETP.NE.AND P1, PT, R10, RZ, PT ;  /* 0x000000ff0a00720c */ /* 0x000fe20003f25270 */
[C---:B------:R-:W-:Y:S01]  /*0420*/  IMAD R27, R8.reuse, 0x8, R27 ;  /* 0x00000008081b7824 */ /* 0x040fe200078e021b */
[C---:B------:R-:W-:Y:S02]  /*0430*/  LEA R11, R8.reuse, R11, 0x3 ;  /* 0x0000000b080b7211 */ /* 0x040fe400078e18ff */
[C---:B------:R-:W-:Y:S02]  /*0440*/  LEA R6, R8.reuse, R6, 0x3 ;  /* 0x0000000608067211 */ /* 0x040fe400078e18ff */
[C---:B------:R-:W-:Y:S02]  /*0450*/  LEA R25, R8.reuse, R25, 0x3 ;  /* 0x0000001908197211 */ /* 0x040fe400078e18ff */
[C---:B------:R-:W-:Y:S02]  /*0460*/  LEA R29, R8.reuse, R29, 0x3 ;  /* 0x0000001d081d7211 */ /* 0x040fe400078e18ff */
[----:B------:R-:W-:-:S02]  /*0470*/  LEA R24, R8, R24, 0x3 ;  /* 0x0000001808187211 */ /* 0x000fc400078e18ff */
[C---:B------:R-:W-:Y:S02]  /*0480*/  LEA R26, R8.reuse, R26, 0x3 ;  /* 0x0000001a081a7211 */ /* 0x040fe400078e18ff */
[----:B------:R-:W-:Y:S02]  /*0490*/  LEA R7, R8, R7, 0x3 ;  /* 0x0000000708077211 */ /* 0x000fe400078e18ff */
[----:B------:R-:W-:Y:S01]  /*04a0*/  IADD3 R9, PT, PT, R9, 0x8, RZ ;  /* 0x0000000809097810 */ /* 0x000fe20007ffe0ff */
[----:B----4-:R-:W-:-:S04]  /*04b0*/  FFMA R17, R17, R20, R28 ;  /* 0x0000001411117223 */ /* 0x010fc8000000001c */
[----:B--2---:R-:W-:-:S04]  /*04c0*/  FFMA R16, R16, R22, R17 ;  /* 0x0000001610107223 */ /* 0x004fc80000000011 */
[----:B---3--:R-:W-:Y:S01]  /*04d0*/  FFMA R16, R19, R14, R16 ;  /* 0x0000000e13107223 */ /* 0x008fe20000000010 */
[----:B------:R-:W-:Y:S06]  /*04e0*/  @P1 BRA `(.L_x_7) ;  /* 0xfffffffc00441947 */ /* 0x000fec000383ffff */
[----:B------:R-:W-:-:S07]  /*04f0*/  MOV R6, R0 ;  /* 0x0000000000067202 */ /* 0x000fce0000000f00 */
.L_x_6:
[----:B------:R-:W-:-:S13]  /*0500*/  ISETP.NE.AND P1, PT, R3, RZ, PT ;  /* 0x000000ff0300720c */ /* 0x000fda0003f25270 */
[----:B------:R-:W-:Y:S05]  /*0510*/  @!P1 BRA `(.L_x_8) ;  /* 0x0000000000ec9947 */ /* 0x000fea0003800000 */
[----:B------:R-:W1:Y:S01]  /*0520*/  LDC R7, c[0x0][0x398] ;  /* 0x0000e600ff077b82 */ /* 0x000e620000000800 */
[----:B------:R-:W-:-:S04]  /*0530*/  IADD3 R8, PT, PT, R3, -0x1, RZ ;  /* 0xffffffff03087810 */ /* 0x000fc80007ffe0ff */
[----:B------:R-:W-:Y:S02]  /*0540*/  ISETP.GE.U32.AND P1, PT, R8, 0x3, PT ;  /* 0x000000030800780c */ /* 0x000fe40003f26070 */
[----:B-1----:R-:W-:-:S11]  /*0550*/  LOP3.LUT P2, R20, R7, 0x3, RZ, 0xc0, !PT ;  /* 0x0000000307147812 */ /* 0x002fd6000784c0ff */
[----:B------:R-:W-:Y:S05]  /*0560*/  @!P1 BRA `(.L_x_9) ;  /* 0x0000000000689947 */ /* 0x000fea0003800000 */
[----:B------:R-:W1:Y:S01]  /*0570*/  LDC R22, c[0x0][0x398] ;  /* 0x0000e600ff167b82 */ /* 0x000e620000000800 */
[----:B------:R-:W-:-:S07]  /*0580*/  IADD3 R13, PT, PT, R2, R6, RZ ;  /* 0x00000006020d7210 */ /* 0x000fce0007ffe0ff */
[----:B------:R-:W2:Y:S08]  /*0590*/  LDC.64 R10, c[0x0][0x388] ;  /* 0x0000e200ff0a7b82 */ /* 0x000eb00000000a00 */
[----:B------:R-:W3:Y:S01]  /*05a0*/  LDC.64 R8, c[0x0][0x380] ;  /* 0x0000e000ff087b82 */ /* 0x000ee20000000a00 */
[----:B-1----:R-:W-:-:S04]  /*05b0*/  IMAD R19, R6, R22, R5 ;  /* 0x0000001606137224 */ /* 0x002fc800078e0205 */
[C---:B------:R-:W-:Y:S02]  /*05c0*/  IMAD.IADD R15, R19.reuse, 0x1, R22 ;  /* 0x00000001130f7824 */ /* 0x040fe400078e0216 */
[----:B--2---:R-:W-:-:S03]  /*05d0*/  IMAD.WIDE.U32 R18, R19, 0x4, R10 ;  /* 0x0000000413127825 */ /* 0x004fc600078e000a */
[----:B------:R-:W-:-:S03]  /*05e0*/  IADD3 R21, PT, PT, R15, R22, RZ ;  /* 0x000000160f157210 */ /* 0x000fc60007ffe0ff */
[----:B0-----:R-:W2:Y:S01]  /*05f0*/  LDG.E R19, desc[UR4][R18.64] ;  /* 0x0000000412137981 */ /* 0x001ea2000c1e1900 */
[----:B---3--:R-:W-:-:S04]  /*0600*/  IMAD.WIDE R8, R13, 0x4, R8 ;  /* 0x000000040d087825 */ /* 0x008fc800078e0208 */
[--C-:B------:R-:W-:Y:S01]  /*0610*/  IMAD.WIDE.U32 R12, R15, 0x4, R10.reuse ;  /* 0x000000040f0c7825 */ /* 0x100fe200078e000a */
[----:B------:R-:W2:Y:S03]  /*0620*/  LDG.E R17, desc[UR4][R8.64] ;  /* 0x0000000408117981 */ /* 0x000ea6000c1e1900 */
[C-C-:B------:R-:W-:Y:S01]  /*0630*/  IMAD.WIDE.U32 R14, R21.reuse, 0x4, R10.reuse ;  /* 0x00000004150e7825 */ /* 0x140fe200078e000a */
[----:B------:R-:W-:Y:S01]  /*0640*/  IADD3 R21, PT, PT, R21, R22, RZ ;  /* 0x0000001615157210 */ /* 0x000fe20007ffe0ff */
        /* <DEDUP_REMOVED lines=12> */
.L_x_9:
[----:B------:R-:W-:Y:S05]  /*0710*/  @!P2 BRA `(.L_x_8) ;  /* 0x00000000006ca947 */ /* 0x000fea0003800000 */
[----:B------:R-:W1:Y:S01]  /*0720*/  LDC.64 R18, c[0x0][0x388] ;  /* 0x0000e200ff127b82 */ /* 0x000e620000000a00 */
[----:B------:R-:W-:Y:S02]  /*0730*/  ISETP.NE.AND P1, PT, R20, 0x1, PT ;  /* 0x000000011400780c */ /* 0x000fe40003f25270 */
[----:B------:R-:W-:-:S04]  /*0740*/  LOP3.LUT R12, R7, 0x1, RZ, 0xc0, !PT ;  /* 0x00000001070c7812 */ /* 0x000fc800078ec0ff */
[----:B------:R-:W-:Y:S01]  /*0750*/  ISETP.NE.U32.AND P2, PT, R12, 0x1, PT ;  /* 0x000000010c00780c */ /* 0x000fe20003f45070 */
[----:B------:R-:W2:Y:S06]  /*0760*/  LDC.64 R14, c[0x0][0x380] ;  /* 0x0000e000ff0e7b82 */ /* 0x000eac0000000a00 */
[----:B------:R-:W-:Y:S01]  /*0770*/  @P1 IMAD R12, R6, R7, R5 ;  /* 0x00000007060c1224 */ /* 0x000fe200078e0205 */
[----:B------:R-:W-:Y:S01]  /*0780*/  @P1 IADD3 R17, PT, PT, R2, R6, RZ ;  /* 0x0000000602111210 */ /* 0x000fe20007ffe0ff */
[----:B------:R-:W3:Y:S01]  /*0790*/  LDC.64 R8, c[0x0][0x380] ;  /* 0x0000e000ff087b82 */ /* 0x000ee20000000a00 */
[----:B------:R-:W-:-:S02]  /*07a0*/  @P1 IADD3 R6, PT, PT, R6, 0x2, RZ ;  /* 0x0000000206061810 */ /* 0x000fc40007ffe0ff */
[----:B------:R-:W-:-:S03]  /*07b0*/  @P1 IADD3 R21, PT, PT, R12, R7, RZ ;  /* 0x000000070c151210 */ /* 0x000fc60007ffe0ff */
[----:B------:R-:W-:Y:S02]  /*07c0*/  @!P2 IMAD R7, R6, R7, R5 ;  /* 0x000000070607a224 */ /* 0x000fe400078e0205 */
[----:B------:R-:W4:Y:S01]  /*07d0*/  LDC.64 R10, c[0x0][0x388] ;  /* 0x0000e200ff0a7b82 */ /* 0x000f220000000a00 */
[----:B-1----:R-:W-:-:S04]  /*07e0*/  @P1 IMAD.WIDE.U32 R12, R12, 0x4, R18 ;  /* 0x000000040c0c1825 */ /* 0x002fc800078e0012 */
[----:B------:R-:W-:Y:S02]  /*07f0*/  @P1 IMAD.WIDE.U32 R18, R21, 0x4, R18 ;  /* 0x0000000415121825 */ /* 0x000fe400078e0012 */
[----:B0-----:R-:W5:Y:S02]  /*0800*/  @P1 LDG.E R12, desc[UR4][R12.64] ;  /* 0x000000040c0c1981 */ /* 0x001f64000c1e1900 */
[----:B--2---:R-:W-:Y:S01]  /*0810*/  @P1 IMAD.WIDE R14, R17, 0x4, R14 ;  /* 0x00000004110e1825 */ /* 0x004fe200078e020e */
[----:B------:R-:W-:Y:S01]  /*0820*/  @!P2 IADD3 R17, PT, PT, R2, R6, RZ ;  /* 0x000000060211a210 */ /* 0x000fe20007ffe0ff */
[----:B------:R-:W2:Y:S04]  /*0830*/  @P1 LDG.E R18, desc[UR4][R18.64] ;  /* 0x0000000412121981 */ /* 0x000ea8000c1e1900 */
[----:B------:R-:W5:Y:S01]  /*0840*/  @P1 LDG.E R21, desc[UR4][R14.64] ;  /* 0x000000040e151981 */ /* 0x000f62000c1e1900 */
[----:B---3--:R-:W-:-:S03]  /*0850*/  @!P2 IMAD.WIDE R8, R17, 0x4, R8 ;  /* 0x000000041108a825 */ /* 0x008fc600078e0208 */
[----:B------:R-:W2:Y:S04]  /*0860*/  @P1 LDG.E R6, desc[UR4][R14.64+0x4] ;  /* 0x000004040e061981 */ /* 0x000ea8000c1e1900 */
[----:B------:R-:W3:Y:S01]  /*0870*/  @!P2 LDG.E R9, desc[UR4][R8.64] ;  /* 0x000000040809a981 */ /* 0x000ee2000c1e1900 */
[----:B----4-:R-:W-:-:S06]  /*0880*/  @!P2 IMAD.WIDE.U32 R10, R7, 0x4, R10 ;  /* 0x00000004070aa825 */ /* 0x010fcc00078e000a */
[----:B------:R-:W3:Y:S01]  /*0890*/  @!P2 LDG.E R10, desc[UR4][R10.64] ;  /* 0x000000040a0aa981 */ /* 0x000ee2000c1e1900 */
[----:B-----5:R-:W-:-:S04]  /*08a0*/  @P1 FFMA R21, R21, R12, R16 ;  /* 0x0000000c15151223 */ /* 0x020fc80000000010 */
[----:B--2---:R-:W-:-:S04]  /*08b0*/  @P1 FFMA R16, R6, R18, R21 ;  /* 0x0000001206101223 */ /* 0x004fc80000000015 */
[----:B---3--:R-:W-:-:S07]  /*08c0*/  @!P2 FFMA R16, R9, R10, R16 ;  /* 0x0000000a0910a223 */ /* 0x008fce0000000010 */
.L_x_8:
[----:B------:R-:W1:Y:S01]  /*08d0*/  LDCU UR6, c[0x0][0x398] ;  /* 0x00007300ff0677ac */ /* 0x000e620008000800 */
[----:B------:R-:W2:Y:S01]  /*08e0*/  LDC.64 R6, c[0x0][0x390] ;  /* 0x0000e400ff067b82 */ /* 0x000ea20000000a00 */
[----:B------:R-:W-:Y:S02]  /*08f0*/  IADD3 R9, PT, PT, R2, R5, RZ ;  /* 0x0000000502097210 */ /* 0x000fe40007ffe0ff */
[----:B------:R-:W-:-:S04]  /*0900*/  IADD3 R5, PT, PT, R5, 0x1, RZ ;  /* 0x0000000105057810 */ /* 0x000fc80007ffe0ff */
[----:B-1----:R-:W-:Y:S01]  /*0910*/  ISETP.NE.AND P1, PT, R5, UR6, PT ;  /* 0x0000000605007c0c */ /* 0x002fe2000bf25270 */
[----:B--2---:R-:W-:-:S05]  /*0920*/  IMAD.WIDE R6, R9, 0x4, R6 ;  /* 0x0000000409067825 */ /* 0x004fca00078e0206 */
[----:B0-----:R1:W-:Y:S07]  /*0930*/  STG.E desc[UR4][R6.64], R16 ;  /* 0x0000001006007986 */ /* 0x0013ee000c101904 */
[----:B------:R-:W-:Y:S05]  /*0940*/  @P1 BRA `(.L_x_10) ;  /* 0xfffffff400f01947 */ /* 0x000fea000383ffff */
[----:B------:R-:W-:Y:S05]  /*0950*/  EXIT ;  /* 0x000000000000794d */ /* 0x000fea0003800000 */
.L_x_11:
        /* <DEDUP_REMOVED lines=10> */
.L_x_18:


//--------------------- .text._Z17gemm_single_pointPfS_S_i --------------------------
	.section	.text._Z17gemm_single_pointPfS_S_i,"ax",@progbits
	.align	128
        .global         _Z17gemm_single_pointPfS_S_i
        .type           _Z17gemm_single_pointPfS_S_i,@function
        .size           _Z17gemm_single_pointPfS_S_i,(.L_x_19 - _Z17gemm_single_pointPfS_S_i)
        .other          _Z17gemm_single_pointPfS_S_i,@"STO_CUDA_ENTRY STV_DEFAULT"
_Z17gemm_single_pointPfS_S_i:
.text._Z17gemm_single_pointPfS_S_i:
[----:B------:R-:W-:Y:S01]  /*0000*/  LDC R1, c[0x0][0x37c] ;  /* 0x0000df00ff017b82 */ /* 0x000fe20000000800 */
[----:B------:R-:W0:Y:S07]  /*0010*/  S2R R3, SR_TID.X ;  /* 0x0000000000037919 */ /* 0x000e2e0000002100 */
[----:B------:R-:W0:Y:S01]  /*0020*/  LDC R0, c[0x0][0x360] ;  /* 0x0000d800ff007b82 */ /* 0x000e220000000800 */
[----:B------:R-:W1:Y:S01]  /*0030*/  LDCU UR20, c[0x0][0x398] ;  /* 0x00007300ff1477ac */ /* 0x000e620008000800 */
[----:B------:R-:W2:Y:S06]  /*0040*/  S2R R2, SR_TID.Y ;  /* 0x0000000000027919 */ /* 0x000eac0000002200 */
[----:B------:R-:W0:Y:S08]  /*0050*/  S2UR UR4, SR_CTAID.X ;  /* 0x00000000000479c3 */ /* 0x000e300000002500 */
[----:B------:R-:W2:Y:S08]  /*0060*/  S2UR UR5, SR_CTAID.Y ;  /* 0x00000000000579c3 */ /* 0x000eb00000002600 */
[----:B------:R-:W2:Y:S01]  /*0070*/  LDC R13, c[0x0][0x364] ;  /* 0x0000d900ff0d7b82 */ /* 0x000ea20000000800 */
[----:B0-----:R-:W-:-:S02]  /*0080*/  IMAD R0, R0, UR4, R3 ;  /* 0x0000000400007c24 */ /* 0x001fc4000f8e0203 */
[----:B--2---:R-:W-:-:S05]  /*0090*/  IMAD R13, R13, UR5, R2 ;  /* 0x000000050d0d7c24 */ /* 0x004fca000f8e0202 */
[----:B------:R-:W-:-:S04]  /*00a0*/  VIMNMX R2, PT, PT, R0, R13, !PT ;  /* 0x0000000d00027248 */ /* 0x000fc80007fe0100 */
[----:B-1----:R-:W-:-:S13]  /*00b0*/  ISETP.GE.AND P0, PT, R2, UR20, PT ;  /* 0x0000001402007c0c */ /* 0x002fda000bf06270 */
[----:B------:R-:W-:Y:S05]  /*00c0*/  @P0 EXIT ;  /* 0x000000000000094d */ /* 0x000fea0003800000 */
[----:B------:R-:W-:Y:S01]  /*00d0*/  UISETP.GE.U32.AND UP0, UPT, UR20, 0x8, UPT ;  /* 0x000000081400788c */ /* 0x000fe2000bf06070 */
[----:B------:R-:W-:Y:S02]  /*00e0*/  HFMA2 R12, -RZ, RZ, 0, 0 ;  /* 0x00000000ff0c7431 */ /* 0x000fe400000001ff */
[----:B------:R-:W-:Y:S01]  /*00f0*/  IMAD R13, R13, UR20, RZ ;  /* 0x000000140d0d7c24 */ /* 0x000fe2000f8e02ff */
[----:B------:R-:W-:Y:S01]  /*0100*/  UMOV UR4, URZ ;  /* 0x000000ff00047c82 */ /* 0x000fe20008000000 */
[----:B------:R-:W0:Y:S04]  /*0110*/  LDCU.64 UR18, c[0x0][0x358] ;  /* 0x00006b00ff1277ac */ /* 0x000e280008000a00 */
[----:B------:R-:W-:Y:S05]  /*0120*/  BRA.U !UP0, `(.L_x_12) ;  /* 0x0000000508047547 */ /* 0x000fea000b800000 */
[----:B------:R-:W1:Y:S01]  /*0130*/  LDCU.128 UR24, c[0x0][0x380] ;  /* 0x00007000ff1877ac */ /* 0x000e620008000c00 */
[----:B------:R-:W-:Y:S02]  /*0140*/  MOV R12, RZ ;  /* 0x000000ff000c7202 */ /* 0x000fe40000000f00 */
[----:B------:R-:W-:Y:S01]  /*0150*/  MOV R14, R0 ;  /* 0x00000000000e7202 */ /* 0x000fe20000000f00 */
[----:B------:R-:W-:-:S04]  /*0160*/  ULOP3.LUT UR4, UR20, 0x7ffffff8, URZ, 0xc0, !UPT ;  /* 0x7ffffff814047892 */ /* 0x000fc8000f8ec0ff */
[----:B------:R-:W-:Y:S01]  /*0170*/  UIADD3 UR5, UPT, UPT, -UR4, URZ, URZ ;  /* 0x000000ff04057290 */ /* 0x000fe2000fffe1ff */
[----:B-1----:R-:W-:Y:S01]  /*0180*/  MOV R2, UR24 ;  /* 0x0000001800027c02 */ /* 0x002fe20008000f00 */
[----:B------:R-:W-:Y:S01]  /*0190*/  UIMAD.WIDE UR6, UR20, 0x8, UR26 ;  /* 0x00000008140678a5 */ /* 0x000fe2000f8e021a */
[----:B------:R-:W-:Y:S01]  /*01a0*/  MOV R3, UR25 ;  /* 0x0000001900037c02 */ /* 0x000fe20008000f00 */
[----:B------:R-:W-:Y:S02]  /*01b0*/  UIMAD.WIDE UR8, UR20, 0xc, UR26 ;  /* 0x0000000c140878a5 */ /* 0x000fe4000f8e021a */
[----:B------:R-:W-:Y:S01]  /*01c0*/  UIMAD.WIDE UR10, UR20, 0x10, UR26 ;  /* 0x00000010140a78a5 */ /* 0x000fe2000f8e021a */
[----:B------:R-:W-:Y:S01]  /*01d0*/  IMAD.WIDE.U32 R2, R13, 0x4, R2 ;  /* 0x000000040d027825 */ /* 0x000fe200078e0002 */
[----:B------:R-:W-:Y:S02]  /*01e0*/  UIMAD.WIDE UR12, UR20, 0x14, UR26 ;  /* 0x00000014140c78a5 */ /* 0x000fe4000f8e021a */
[----:B------:R-:W-:Y:S01]  /*01f0*/  UIMAD.WIDE UR14, UR20, 0x18, UR26 ;  /* 0x00000018140e78a5 */ /* 0x000fe2000f8e021a */
[----:B------:R-:W-:Y:S01]  /*0200*/  IADD3 R2, P0, PT, R2, 0x10, RZ ;  /* 0x0000001002027810 */ /* 0x000fe20007f1e0ff */
[----:B------:R-:W-:-:S03]  /*0210*/  UIMAD.WIDE UR16, UR20, 0x1c, UR26 ;  /* 0x0000001c141078a5 */ /* 0x000fc6000f8e021a */
[----:B------:R-:W-:-:S09]  /*0220*/  IADD3.X R3, PT, PT, RZ, R3, RZ, P0, !PT ;  /* 0x00000003ff037210 */ /* 0x000fd200007fe4ff */
.L_x_13:
[----:B------:R-:W-:Y:S01]  /*0230*/  UIMAD.WIDE UR22, UR20, 0x4, UR26 ;  /* 0x00000004141678a5 */ /* 0x000fe2000f8e021a */
[----:B------:R-:W-:Y:S02]  /*0240*/  IMAD.MOV.U32 R23, RZ, RZ, 0x4 ;  /* 0x00000004ff177424 */ /* 0x000fe400078e00ff */
[----:B------:R-:W-:Y:S01]  /*0250*/  HFMA2 R11, -RZ, RZ, 0, 2.384185791015625e-07 ;  /* 0x00000004ff0b7431 */ /* 0x000fe200000001ff */
[----:B------:R-:W-:Y:S01]  /*0260*/  MOV R25, 0x4 ;  /* 0x0000000400197802 */ /* 0x000fe20000000f00 */
[----:B0-----:R-:W2:Y:S01]  /*0270*/  LDG.E R21, desc[UR18][R2.64+-0x10] ;  /* 0xfffff01202157981 */ /* 0x001ea2000c1e1900 */
[C---:B------:R-:W-:Y:S01]  /*0280*/  IMAD.WIDE R22, R14.reuse, R23, UR26 ;  /* 0x0000001a0e167e25 */ /* 0x040fe2000f8e0217 */
[----:B------:R-:W-:Y:S02]  /*0290*/  MOV R8, UR22 ;  /* 0x0000001600087c02 */ /* 0x000fe40008000f00 */
[----:B------:R-:W-:Y:S01]  /*02a0*/  MOV R9, UR23 ;  /* 0x0000001700097c02 */ /* 0x000fe20008000f00 */
[----:B------:R-:W3:Y:S02]  /*02b0*/  LDG.E R19, desc[UR18][R2.64+-0xc] ;  /* 0xfffff41202137981 */ /* 0x000ee4000c1e1900 */
[----:B------:R-:W-:-:S02]  /*02c0*/  IMAD.WIDE R8, R14, 0x4, R8 ;  /* 0x000000040e087825 */ /* 0x000fc400078e0208 */
[----:B------:R-:W2:Y:S01]  /*02d0*/  LDG.E R22, desc[UR18][R22.64] ;  /* 0x0000001216167981 */ /* 0x000ea2000c1e1900 */
[----:B------:R-:W-:Y:S01]  /*02e0*/  MOV R5, 0x4 ;  /* 0x0000000400057802 */ /* 0x000fe20000000f00 */
[C---:B------:R-:W-:Y:S02]  /*02f0*/  IMAD.WIDE R24, R14.reuse, R25, UR6 ;  /* 0x000000060e187e25 */ /* 0x040fe4000f8e0219 */
[----:B------:R0:W3:Y:S02]  /*0300*/  LDG.E R20, desc[UR18][R8.64] ;  /* 0x0000001208147981 */ /* 0x0000e4000c1e1900 */
[----:B------:R-:W-:Y:S02]  /*0310*/  IMAD.WIDE R10, R14, R11, UR8 ;  /* 0x000000080e0a7e25 */ /* 0x000fe4000f8e020b */
[----:B------:R-:W4:Y:S04]  /*0320*/  LDG.E R18, desc[UR18][R24.64] ;  /* 0x0000001218127981 */ /* 0x000f28000c1e1900 */
[----:B------:R-:W4:Y:S01]  /*0330*/  LDG.E R17, desc[UR18][R2.64+-0x8] ;  /* 0xfffff81202117981 */ /* 0x000f22000c1e1900 */
[----:B0-----:R-:W-:-:S02]  /*0340*/  HFMA2 R9, -RZ, RZ, 0, 2.384185791015625e-07 ;  /* 0x00000004ff097431 */ /* 0x001fc400000001ff */
[----:B------:R-:W-:Y:S01]  /*0350*/  IMAD.MOV.U32 R7, RZ, RZ, 0x4 ;  /* 0x00000004ff077424 */ /* 0x000fe200078e00ff */
[----:B------:R0:W5:Y:S01]  /*0360*/  LDG.E R16, desc[UR18][R10.64] ;  /* 0x000000120a107981 */ /* 0x000162000c1e1900 */
[----:B------:R-:W-:-:S03]  /*0370*/  IMAD.WIDE R4, R14, R5, UR10 ;  /* 0x0000000a0e047e25 */ /* 0x000fc6000f8e0205 */
[----:B------:R-:W5:Y:S01]  /*0380*/  LDG.E R15, desc[UR18][R2.64+-0x4] ;  /* 0xfffffc12020f7981 */ /* 0x000f62000c1e1900 */
[C---:B------:R-:W-:Y:S01]  /*0390*/  IMAD.WIDE R6, R14.reuse, R7, UR12 ;  /* 0x0000000c0e067e25 */ /* 0x040fe2000f8e0207 */
[----:B------:R-:W-:Y:S02]  /*03a0*/  MOV R27, 0x4 ;  /* 0x00000004001b7802 */ /* 0x000fe40000000f00 */
[----:B------:R1:W5:Y:S01]  /*03b0*/  LDG.E R4, desc[UR18][R4.64] ;  /* 0x0000001204047981 */ /* 0x000362000c1e1900 */
[----:B------:R-:W-:-:S03]  /*03c0*/  IMAD.WIDE R8, R14, R9, UR14 ;  /* 0x0000000e0e087e25 */ /* 0x000fc6000f8e0209 */
[----:B------:R-:W5:Y:S01]  /*03d0*/  LDG.E R23, desc[UR18][R2.64] ;  /* 0x0000001202177981 */ /* 0x000f62000c1e1900 */
[----:B0-----:R-:W-:-:S03]  /*03e0*/  IMAD.WIDE R10, R14, R27, UR16 ;  /* 0x000000100e0a7e25 */ /* 0x001fc6000f8e021b */
[----:B------:R-:W5:Y:S04]  /*03f0*/  LDG.E R7, desc[UR18][R6.64] ;  /* 0x0000001206077981 */ /* 0x000f68000c1e1900 */
[----:B------:R-:W5:Y:S04]  /*0400*/  LDG.E R24, desc[UR18][R2.64+0x4] ;  /* 0x0000041202187981 */ /* 0x000f68000c1e1900 */
[----:B------:R-:W5:Y:S04]  /*0410*/  LDG.E R8, desc[UR18][R8.64] ;  /* 0x0000001208087981 */ /* 0x000f68000c1e1900 */
[----:B------:R-:W5:Y:S04]  /*0420*/  LDG.E R25, desc[UR18][R2.64+0x8] ;  /* 0x0000081202197981 */ /* 0x000f68000c1e1900 */
[----:B------:R-:W5:Y:S04]  /*0430*/  LDG.E R10, desc[UR18][R10.64] ;  /* 0x000000120a0a7981 */ /* 0x000f68000c1e1900 */
[----:B------:R0:W5:Y:S01]  /*0440*/  LDG.E R27, desc[UR18][R2.64+0xc] ;  /* 0x00000c12021b7981 */ /* 0x000162000c1e1900 */
[----:B------:R-:W-:-:S04]  /*0450*/  UIADD3 UR5, UPT, UPT, UR5, 0x8, URZ ;  /* 0x0000000805057890 */ /* 0x000fc8000fffe0ff */
[----:B------:R-:W-:Y:S01]  /*0460*/  UISETP.NE.AND UP0, UPT, UR5, URZ, UPT ;  /* 0x000000ff0500728c */ /* 0x000fe2000bf05270 */
[----:B-1----:R-:W-:Y:S02]  /*0470*/  MOV R5, UR20 ;  /* 0x0000001400057c02 */ /* 0x002fe40008000f00 */
[----:B0-----:R-:W-:Y:S02]  /*0480*/  IADD3 R2, P0, PT, R2, 0x20, RZ ;  /* 0x0000002002027810 */ /* 0x001fe40007f1e0ff */
[----:B------:R-:W-:Y:S02]  /*0490*/  LEA R14, R5, R14, 0x3 ;  /* 0x0000000e050e7211 */ /* 0x000fe400078e18ff */
[----:B------:R-:W-:Y:S01]  /*04a0*/  IADD3.X R3, PT, PT, RZ, R3, RZ, P0, !PT ;  /* 0x00000003ff037210 */ /* 0x000fe200007fe4ff */
[----:B--2---:R-:W-:-:S04]  /*04b0*/  FFMA R22, R21, R22, R12 ;  /* 0x0000001615167223 */ /* 0x004fc8000000000c */
[----:B---3--:R-:W-:-:S04]  /*04c0*/  FFMA R20, R19, R20, R22 ;  /* 0x0000001413147223 */ /* 0x008fc80000000016 */
[----:B----4-:R-:W-:-:S04]  /*04d0*/  FFMA R18, R17, R18, R20 ;  /* 0x0000001211127223 */ /* 0x010fc80000000014 */
[----:B-----5:R-:W-:-:S04]  /*04e0*/  FFMA R16, R15, R16, R18 ;  /* 0x000000100f107223 */ /* 0x020fc80000000012 */
[----:B------:R-:W-:-:S04]  /*04f0*/  FFMA R23, R23, R4, R16 ;  /* 0x0000000417177223 */ /* 0x000fc80000000010 */
[----:B------:R-:W-:-:S04]  /*0500*/  FFMA R24, R24, R7, R23 ;  /* 0x0000000718187223 */ /* 0x000fc80000000017 */
[----:B------:R-:W-:-:S04]  /*0510*/  FFMA R8, R25, R8, R24 ;  /* 0x0000000819087223 */ /* 0x000fc80000000018 */
[----:B------:R-:W-:Y:S01]  /*0520*/  FFMA R12, R27, R10, R8 ;  /* 0x0000000a1b0c7223 */ /* 0x000fe20000000008 */
[----:B------:R-:W-:Y:S06]  /*0530*/  BRA.U UP0, `(.L_x_13) ;  /* 0xfffffffd003c7547 */ /* 0x000fec000b83ffff */
.L_x_12:
[----:B------:R-:W-:-:S04]  /*0540*/  ULOP3.LUT UR6, UR20, 0x7, URZ, 0xc0, !UPT ;  /* 0x0000000714067892 */ /* 0x000fc8000f8ec0ff */
[----:B------:R-:W-:-:S09]  /*0550*/  UISETP.NE.AND UP0, UPT, UR6, URZ, UPT ;  /* 0x000000ff0600728c */ /* 0x000fd2000bf05270 */
[----:B------:R-:W-:Y:S05]  /*0560*/  BRA.U !UP0, `(.L_x_14) ;  /* 0x0000000508387547 */ /* 0x000fea000b800000 */
[----:B------:R-:W-:Y:S02]  /*0570*/  UISETP.GE.U32.AND UP0, UPT, UR6, 0x4, UPT ;  /* 0x000000040600788c */ /* 0x000fe4000bf06070 */
[----:B------:R-:W-:-:S04]  /*0580*/  ULOP3.LUT UR5, UR20, 0x3, URZ, 0xc0, !UPT ;  /* 0x0000000314057892 */ /* 0x000fc8000f8ec0ff */
[----:B------:R-:W-:-:S03]  /*0590*/  UISETP.NE.AND UP1, UPT, UR5, URZ, UPT ;  /* 0x000000ff0500728c */ /* 0x000fc6000bf25270 */
[----:B------:R-:W-:Y:S08]  /*05a0*/  BRA.U !UP0, `(.L_x_15) ;  /* 0x00000001087c7547 */ /* 0x000ff0000b800000 */
[----:B------:R-:W1:Y:S01]  /*05b0*/  LDC.64 R6, c[0x0][0x388] ;  /* 0x0000e200ff067b82 */ /* 0x000e620000000a00 */
[----:B------:R-:W2:Y:S01]  /*05c0*/  LDCU.64 UR6, c[0x0][0x380] ;  /* 0x00007000ff0677ac */ /* 0x000ea20008000a00 */
[----:B------:R-:W-:Y:S01]  /*05d0*/  IMAD.U32 R9, RZ, RZ, UR4 ;  /* 0x00000004ff097e24 */ /* 0x000fe2000f8e00ff */
[C---:B------:R-:W-:Y:S02]  /*05e0*/  IADD3 R3, PT, PT, R13.reuse, UR4, RZ ;  /* 0x000000040d037c10 */ /* 0x040fe4000fffe0ff */
[----:B------:R-:W-:Y:S01]  /*05f0*/  IADD3 R10, P0, PT, R13, UR4, RZ ;  /* 0x000000040d0a7c10 */ /* 0x000fe2000ff1e0ff */
[----:B------:R-:W-:Y:S01]  /*0600*/  IMAD R9, R9, UR20, R0 ;  /* 0x0000001409097c24 */ /* 0x000fe2000f8e0200 */
[----:B------:R-:W-:Y:S01]  /*0610*/  MOV R11, UR20 ;  /* 0x00000014000b7c02 */ /* 0x000fe20008000f00 */
[----:B------:R-:W3:Y:S01]  /*0620*/  LDC.64 R4, c[0x0][0x380] ;  /* 0x0000e000ff047b82 */ /* 0x000ee20000000a00 */
[----:B------:R-:W-:Y:S01]  /*0630*/  MOV R15, UR20 ;  /* 0x00000014000f7c02 */ /* 0x000fe20008000f00 */
[----:B-1----:R-:W-:Y:S01]  /*0640*/  IMAD.WIDE R6, R9, 0x4, R6 ;  /* 0x0000000409067825 */ /* 0x002fe200078e0206 */
[----:B------:R-:W-:-:S05]  /*0650*/  MOV R9, UR20 ;  /* 0x0000001400097c02 */ /* 0x000fca0008000f00 */
[----:B------:R-:W-:Y:S02]  /*0660*/  IMAD.WIDE R8, R9, 0x4, R6 ;  /* 0x0000000409087825 */ /* 0x000fe400078e0206 */
[----:B0-----:R-:W4:Y:S02]  /*0670*/  LDG.E R6, desc[UR18][R6.64] ;  /* 0x0000001206067981 */ /* 0x001f24000c1e1900 */
[----:B---3--:R-:W-:Y:S01]  /*0680*/  IMAD.WIDE.U32 R4, R3, 0x4, R4 ;  /* 0x0000000403047825 */ /* 0x008fe200078e0004 */
[----:B------:R-:W-:Y:S01]  /*0690*/  IADD3.X R3, PT, PT, RZ, RZ, RZ, P0, !PT ;  /* 0x000000ffff037210 */ /* 0x000fe200007fe4ff */
[----:B------:R-:W3:Y:S01]  /*06a0*/  LDG.E R17, desc[UR18][R8.64] ;  /* 0x0000001208117981 */ /* 0x000ee2000c1e1900 */
[----:B--2---:R-:W-:-:S03]  /*06b0*/  LEA R2, P0, R10, UR6, 0x2 ;  /* 0x000000060a027c11 */ /* 0x004fc6000f8010ff */
[----:B------:R-:W4:Y:S01]  /*06c0*/  LDG.E R5, desc[UR18][R4.64] ;  /* 0x0000001204057981 */ /* 0x000f22000c1e1900 */
[----:B------:R-:W-:Y:S01]  /*06d0*/  LEA.HI.X R3, R10, UR7, R3, 0x2, P0 ;  /* 0x000000070a037c11 */ /* 0x000fe200080f1403 */
[----:B------:R-:W-:-:S04]  /*06e0*/  IMAD.WIDE R10, R11, 0x4, R8 ;  /* 0x000000040b0a7825 */ /* 0x000fc800078e0208 */
[----:B------:R-:W3:Y:S01]  /*06f0*/  LDG.E R16, desc[UR18][R2.64+0x4] ;  /* 0x0000041202107981 */ /* 0x000ee2000c1e1900 */
[----:B------:R-:W-:-:S03]  /*0700*/  IMAD.WIDE R14, R15, 0x4, R10 ;  /* 0x000000040f0e7825 */ /* 0x000fc600078e020a */
[----:B------:R-:W2:Y:S04]  /*0710*/  LDG.E R19, desc[UR18][R10.64] ;  /* 0x000000120a137981 */ /* 0x000ea8000c1e1900 */
[----:B------:R-:W2:Y:S04]  /*0720*/  LDG.E R18, desc[UR18][R2.64+0x8] ;  /* 0x0000081202127981 */ /* 0x000ea8000c1e1900 */
[----:B------:R-:W5:Y:S04]  /*0730*/  LDG.E R20, desc[UR18][R2.64+0xc] ;  /* 0x00000c1202147981 */ /* 0x000f68000c1e1900 */
[----:B------:R-:W5:Y:S01]  /*0740*/  LDG.E R14, desc[UR18][R14.64] ;  /* 0x000000120e0e7981 */ /* 0x000f62000c1e1900 */
[----:B------:R-:W-:Y:S01]  /*0750*/  UIADD3 UR4, UPT, UPT, UR4, 0x4, URZ ;  /* 0x0000000404047890 */ /* 0x000fe2000fffe0ff */
[----:B----4-:R-:W-:-:S04]  /*0760*/  FFMA R5, R5, R6, R12 ;  /* 0x0000000605057223 */ /* 0x010fc8000000000c */
[----:B---3--:R-:W-:-:S04]  /*0770*/  FFMA R5, R16, R17, R5 ;  /* 0x0000001110057223 */ /* 0x008fc80000000005 */
[----:B--2---:R-:W-:-:S04]  /*0780*/  FFMA R5, R18, R19, R5 ;  /* 0x0000001312057223 */ /* 0x004fc80000000005 */
[----:B-----5:R-:W-:-:S07]  /*0790*/  FFMA R12, R20, R14, R5 ;  /* 0x0000000e140c7223 */ /* 0x020fce0000000005 */
.L_x_15:
[----:B------:R-:W-:Y:S05]  /*07a0*/  BRA.U !UP1, `(.L_x_14) ;  /* 0x0000000109a87547 */ /* 0x000fea000b800000 */
[----:B------:R-:W-:Y:S01]  /*07b0*/  UISETP.NE.AND UP0, UPT, UR5, 0x1, UPT ;  /* 0x000000010500788c */ /* 0x000fe2000bf05270 */
[----:B------:R-:W-:Y:S01]  /*07c0*/  MOV R7, UR4 ;  /* 0x0000000400077c02 */ /* 0x000fe20008000f00 */
[----:B------:R-:W-:Y:S02]  /*07d0*/  ULOP3.LUT UR5, UR20, 0x1, URZ, 0xc0, !UPT ;  /* 0x0000000114057892 */ /* 0x000fe4000f8ec0ff */
[----:B------:R-:W-:Y:S02]  /*07e0*/  MOV R15, UR20 ;  /* 0x00000014000f7c02 */ /* 0x000fe40008000f00 */
[----:B------:R-:W-:Y:S01]  /*07f0*/  UISETP.NE.U32.AND UP1, UPT, UR5, 0x1, UPT ;  /* 0x000000010500788c */ /* 0x000fe2000bf25070 */
[----:B------:R-:W-:-:S04]  /*0800*/  PLOP3.LUT P1, PT, PT, PT, UP0, 0x80, 0x8 ;  /* 0x000000000008781c */ /* 0x000fc80003f2f008 */
[----:B------:R-:W1:Y:S01]  /*0810*/  @UP0 LDCU.128 UR8, c[0x0][0x380] ;  /* 0x00007000ff0807ac */ /* 0x000e620008000c00 */
[----:B------:R-:W-:Y:S01]  /*0820*/  PLOP3.LUT P0, PT, PT, PT, UP1, 0x80, 0x8 ;  /* 0x000000000008781c */ /* 0x000fe20003f0f018 */
[----:B------:R-:W2:Y:S04]  /*0830*/  @UP0 LDCU.64 UR6, c[0x0][0x380] ;  /* 0x00007000ff0607ac */ /* 0x000ea80008000a00 */
[----:B------:R-:W3:Y:S03]  /*0840*/  @!UP1 LDCU.128 UR12, c[0x0][0x380] ;  /* 0x00007000ff0c97ac */ /* 0x000ee60008000c00 */
[C---:B------:R-:W-:Y:S02]  /*0850*/  @P1 IADD3 R3, PT, PT, R13.reuse, UR4, RZ ;  /* 0x000000040d031c10 */ /* 0x040fe4000fffe0ff */
[----:B------:R-:W-:Y:S01]  /*0860*/  @P1 IADD3 R6, P2, PT, R13, UR4, RZ ;  /* 0x000000040d061c10 */ /* 0x000fe2000ff5e0ff */
[----:B------:R-:W-:Y:S01]  /*0870*/  @UP0 UIADD3 UR4, UPT, UPT, UR4, 0x2, URZ ;  /* 0x0000000204040890 */ /* 0x000fe2000fffe0ff */
[----:B-1----:R-:W-:Y:S01]  /*0880*/  MOV R11, UR9 ;  /* 0x00000009000b7c02 */ /* 0x002fe20008000f00 */
[----:B------:R-:W-:Y:S01]  /*0890*/  IMAD.U32 R10, RZ, RZ, UR8 ;  /* 0x00000008ff0a7e24 */ /* 0x000fe2000f8e00ff */
[----:B------:R-:W-:-:S02]  /*08a0*/  MOV R4, UR10 ;  /* 0x0000000a00047c02 */ /* 0x000fc40008000f00 */
[----:B------:R-:W-:Y:S01]  /*08b0*/  MOV R5, UR11 ;  /* 0x0000000b00057c02 */ /* 0x000fe20008000f00 */
[----:B------:R-:W-:-:S04]  /*08c0*/  @P1 IMAD.WIDE.U32 R10, R3, 0x4, R10 ;  /* 0x00000004030a1825 */ /* 0x000fc800078e000a */
[----:B------:R-:W-:Y:S01]  /*08d0*/  @P1 IMAD R3, R7, UR20, R0 ;  /* 0x0000001407031c24 */ /* 0x000fe2000f8e0200 */
[----:B------:R-:W-:Y:S01]  /*08e0*/  @P1 IADD3.X R7, PT, PT, RZ, RZ, RZ, P2, !PT ;  /* 0x000000ffff071210 */ /* 0x000fe200017fe4ff */
[----:B------:R-:W-:Y:S01]  /*08f0*/  IMAD.U32 R19, RZ, RZ, UR4 ;  /* 0x00000004ff137e24 */ /* 0x000fe2000f8e00ff */
[C---:B--2---:R-:W-:Y:S01]  /*0900*/  @P1 LEA R2, P2, R6.reuse, UR6, 0x2 ;  /* 0x0000000606021c11 */ /* 0x044fe2000f8410ff */
[----:B------:R-:W-:Y:S01]  /*0910*/  @P1 IMAD.WIDE R4, R3, 0x4, R4 ;  /* 0x0000000403041825 */ /* 0x000fe200078e0204 */
[----:B------:R-:W-:Y:S01]  /*0920*/  @!P0 IADD3 R17, PT, PT, R13, UR4, RZ ;  /* 0x000000040d118c10 */ /* 0x000fe2000fffe0ff */
[----:B0-----:R-:W2:Y:S01]  /*0930*/  @P1 LDG.E R11, desc[UR18][R10.64] ;  /* 0x000000120a0b1981 */ /* 0x001ea2000c1e1900 */
[----:B------:R-:W-:Y:S01]  /*0940*/  @P1 LEA.HI.X R3, R6, UR7, R7, 0x2, P2 ;  /* 0x0000000706031c11 */ /* 0x000fe200090f1407 */
[----:B------:R-:W-:Y:S01]  /*0950*/  @!P0 IMAD R19, R19, UR20, R0 ;  /* 0x0000001413138c24 */ /* 0x000fe2000f8e0200 */
[----:B---3--:R-:W-:Y:S01]  /*0960*/  MOV R6, UR12 ;  /* 0x0000000c00067c02 */ /* 0x008fe20008000f00 */
[----:B------:R-:W-:Y:S01]  /*0970*/  @P1 IMAD.WIDE R14, R15, 0x4, R4 ;  /* 0x000000040f0e1825 */ /* 0x000fe200078e0204 */
[----:B------:R-:W-:Y:S01]  /*0980*/  MOV R7, UR13 ;  /* 0x0000000d00077c02 */ /* 0x000fe20008000f00 */
[----:B------:R-:W2:Y:S01]  /*0990*/  @P1 LDG.E R4, desc[UR18][R4.64] ;  /* 0x0000001204041981 */ /* 0x000ea2000c1e1900 */
[----:B------:R-:W-:-:S02]  /*09a0*/  MOV R8, UR14 ;  /* 0x0000000e00087c02 */ /* 0x000fc40008000f00 */
[----:B------:R-:W-:Y:S01]  /*09b0*/  MOV R9, UR15 ;  /* 0x0000000f00097c02 */ /* 0x000fe20008000f00 */
[----:B------:R-:W-:Y:S01]  /*09c0*/  @!P0 IMAD.WIDE.U32 R6, R17, 0x4, R6 ;  /* 0x0000000411068825 */ /* 0x000fe200078e0006 */
[----:B------:R-:W3:Y:S03]  /*09d0*/  @P1 LDG.E R14, desc[UR18][R14.64] ;  /* 0x000000120e0e1981 */ /* 0x000ee6000c1e1900 */
[----:B------:R-:W-:Y:S01]  /*09e0*/  @!P0 IMAD.WIDE R8, R19, 0x4, R8 ;  /* 0x0000000413088825 */ /* 0x000fe200078e0208 */
[----:B------:R-:W3:Y:S04]  /*09f0*/  @P1 LDG.E R2, desc[UR18][R2.64+0x4] ;  /* 0x0000041202021981 */ /* 0x000ee8000c1e1900 */
[----:B------:R-:W4:Y:S04]  /*0a00*/  @!P0 LDG.E R7, desc[UR18][R6.64] ;  /* 0x0000001206078981 */ /* 0x000f28000c1e1900 */
[----:B------:R-:W4:Y:S01]  /*0a10*/  @!P0 LDG.E R8, desc[UR18][R8.64] ;  /* 0x0000001208088981 */ /* 0x000f22000c1e1900 */
[----:B--2---:R-:W-:-:S04]  /*0a20*/  @P1 FFMA R11, R11, R4, R12 ;  /* 0x000000040b0b1223 */ /* 0x004fc8000000000c */
[----:B---3--:R-:W-:-:S04]  /*0a30*/  @P1 FFMA R12, R2, R14, R11 ;  /* 0x0000000e020c1223 */ /* 0x008fc8000000000b */
[----:B----4-:R-:W-:-:S07]  /*0a40*/  @!P0 FFMA R12, R7, R8, R12 ;  /* 0x00000008070c8223 */ /* 0x010fce000000000c */
.L_x_14:
[----:B------:R-:W1:Y:S01]  /*0a50*/  LDC.64 R2, c[0x0][0x390] ;  /* 0x0000e400ff027b82 */ /* 0x000e620000000a00 */
[----:B------:R-:W-:-:S05]  /*0a60*/  IADD3 R13, PT, PT, R0, R13, RZ ;  /* 0x0000000d000d7210 */ /* 0x000fca0007ffe0ff */
[----:B-1----:R-:W-:-:S05]  /*0a70*/  IMAD.WIDE R2, R13, 0x4, R2 ;  /* 0x000000040d027825 */ /* 0x002fca00078e0202 */
[----:B0-----:R-:W-:Y:S01]  /*0a80*/  STG.E desc[UR18][R2.64], R12 ;  /* 0x0000000c02007986 */ /* 0x001fe2000c101912 */
[----:B------:R-:W-:Y:S05]  /*0a90*/  EXIT ;  /* 0x000000000000794d */ /* 0x000fea0003800000 */
.L_x_16:
        /* <DEDUP_REMOVED lines=14> */
.L_x_19:


//--------------------- .nv.shared.reserved.0     --------------------------
	.section	.nv.shared.reserved.0,"aw",@nobits
	.weak		__nv_reservedSMEM_offset_0_alias
	.size		__nv_reservedSMEM_offset_0_alias, 0, 64
	.other		__nv_reservedSMEM_offset_0_alias,@"STO_CUDA_RESERVED_SHARED STV_DEFAULT"
__nv_reservedSMEM_offset_0_alias:
	.zero		0
	.zero		64


//--------------------- .nv.constant0._Z15gemm_single_colPfS_S_i --------------------------
	.section	.nv.constant0._Z15gemm_single_colPfS_S_i,"a",@progbits
	.sectionflags	@""
	.align	4
.nv.constant0._Z15gemm_single_colPfS_S_i:
	.zero		924


//--------------------- .nv.constant0._Z15gemm_single_rowPfS_S_i --------------------------
	.section	.nv.constant0._Z15gemm_single_rowPfS_S_i,"a",@progbits
	.sectionflags	@""
	.align	4
.nv.constant0._Z15gemm_single_rowPfS_S_i:
	.zero		924


//--------------------- .nv.constant0._Z17gemm_single_pointPfS_S_i --------------------------
	.section	.nv.constant0._Z17gemm_single_pointPfS_S_i,"a",@progbits
	.sectionflags	@""
	.align	4
.nv.constant0._Z17gemm_single_pointPfS_S_i:
	.zero		924


//--------------------- SYMBOLS --------------------------

	.type		.nv.reservedSmem.offset0,@object
	.size		.nv.reservedSmem.offset0,0x4
